//
// Generated by NVIDIA NVVM Compiler
//
// Compiler Build ID: CL-36424714
// Cuda compilation tools, release 13.0, V13.0.88
// Based on NVVM 20.0.0
//

.version 9.0
.target sm_100
.address_size 64

	// .globl	_Z14europeanOptioniiPfP17curandStateXORWOW
.global .align 4 .b8 precalc_xorwow_matrix[102400];
.global .align 4 .b8 precalc_xorwow_offset_matrix[102400];
.global .align 4 .b8 mrg32k3aM1[2304];
.global .align 4 .b8 mrg32k3aM2[2304];
.global .align 4 .b8 mrg32k3aM1SubSeq[2016];
.global .align 4 .b8 mrg32k3aM2SubSeq[2016];
.global .align 4 .b8 mrg32k3aM1Seq[2304];
.global .align 4 .b8 mrg32k3aM2Seq[2304];
.const .align 8 .b8 __cr_lgamma_table[72];

.visible .entry _Z14europeanOptioniiPfP17curandStateXORWOW(
	.param .u32 _Z14europeanOptioniiPfP17curandStateXORWOW_param_0,
	.param .u32 _Z14europeanOptioniiPfP17curandStateXORWOW_param_1,
	.param .u64 .ptr .align 1 _Z14europeanOptioniiPfP17curandStateXORWOW_param_2,
	.param .u64 .ptr .align 1 _Z14europeanOptioniiPfP17curandStateXORWOW_param_3
)
{
	.reg .pred 	%p<11>;
	.reg .b32 	%r<69>;
	.reg .b32 	%f<44>;
	.reg .b64 	%rd<9>;
	.reg .b64 	%fd<53>;

	ld.param.u32 	%r25, [_Z14europeanOptioniiPfP17curandStateXORWOW_param_0];
	ld.param.u32 	%r24, [_Z14europeanOptioniiPfP17curandStateXORWOW_param_1];
	ld.param.u64 	%rd3, [_Z14europeanOptioniiPfP17curandStateXORWOW_param_2];
	ld.param.u64 	%rd4, [_Z14europeanOptioniiPfP17curandStateXORWOW_param_3];
	mov.u32 	%r26, %tid.x;
	mov.u32 	%r27, %ntid.x;
	mov.u32 	%r28, %ctaid.x;
	mad.lo.s32 	%r1, %r27, %r28, %r26;
	cvt.rn.f64.s32 	%fd12, %r25;
	rcp.rn.f64 	%fd1, %fd12;
	setp.ge.s32 	%p1, %r1, %r25;
	@%p1 bra 	$L__BB0_10;
	setp.lt.s32 	%p2, %r24, 1;
	mov.f32 	%f43, 0f00000000;
	@%p2 bra 	$L__BB0_8;
	mul.f64 	%fd2, %fd1, 0d4018D70A3D70A3D7;
	cvta.to.global.u64 	%rd5, %rd4;
	mul.wide.s32 	%rd6, %r1, 48;
	add.s64 	%rd1, %rd5, %rd6;
	ld.global.v2.u32 	{%r29, %r68}, [%rd1];
	ld.global.v2.u32 	{%r67, %r66}, [%rd1+8];
	ld.global.v2.u32 	{%r65, %r64}, [%rd1+16];
	mad.lo.s32 	%r7, %r24, 724874, %r29;
	add.s32 	%r63, %r29, 724874;
	neg.s32 	%r62, %r24;
	mov.f32 	%f41, 0f00000000;
	mov.f64 	%fd51, 0d3F84E4430B178B37;
	mov.f64 	%fd50, 0d4059000000000000;
	mov.f32 	%f42, %f41;
$L__BB0_3:
	mov.u32 	%r16, %r68;
	mov.u32 	%r15, %r67;
	mov.u32 	%r68, %r66;
	mov.u32 	%r67, %r65;
	mov.u32 	%r66, %r64;
	max.f64 	%fd15, %fd51, 0d0000000000000000;
	mov.f64 	%fd16, 0d3F9374BC6A7EF9DB;
	sub.f64 	%fd17, %fd16, %fd15;
	fma.rn.f64 	%fd18, %fd2, %fd17, %fd51;
	mul.f64 	%fd19, %fd1, %fd15;
	sqrt.rn.f64 	%fd20, %fd19;
	mul.f64 	%fd21, %fd20, 0d3FE3851EB851EB85;
	cvt.f64.f32 	%fd22, %f42;
	fma.rn.f64 	%fd51, %fd21, %fd22, %fd18;
	fma.rn.f64 	%fd23, %fd15, 0dBFE0000000000000, 0d3FA05532617C1BDA;
	cvt.f64.f32 	%fd24, %f41;
	mul.f64 	%fd25, %fd20, %fd24;
	fma.rn.f64 	%fd6, %fd1, %fd23, %fd25;
	fma.rn.f64 	%fd26, %fd6, 0d3FF71547652B82FE, 0d4338000000000000;
	{
	.reg .b32 %temp; 
	mov.b64 	{%r17, %temp}, %fd26;
	}
	mov.f64 	%fd27, 0dC338000000000000;
	add.rn.f64 	%fd28, %fd26, %fd27;
	fma.rn.f64 	%fd29, %fd28, 0dBFE62E42FEFA39EF, %fd6;
	fma.rn.f64 	%fd30, %fd28, 0dBC7ABC9E3B39803F, %fd29;
	fma.rn.f64 	%fd31, %fd30, 0d3E5ADE1569CE2BDF, 0d3E928AF3FCA213EA;
	fma.rn.f64 	%fd32, %fd31, %fd30, 0d3EC71DEE62401315;
	fma.rn.f64 	%fd33, %fd32, %fd30, 0d3EFA01997C89EB71;
	fma.rn.f64 	%fd34, %fd33, %fd30, 0d3F2A01A014761F65;
	fma.rn.f64 	%fd35, %fd34, %fd30, 0d3F56C16C1852B7AF;
	fma.rn.f64 	%fd36, %fd35, %fd30, 0d3F81111111122322;
	fma.rn.f64 	%fd37, %fd36, %fd30, 0d3FA55555555502A1;
	fma.rn.f64 	%fd38, %fd37, %fd30, 0d3FC5555555555511;
	fma.rn.f64 	%fd39, %fd38, %fd30, 0d3FE000000000000B;
	fma.rn.f64 	%fd40, %fd39, %fd30, 0d3FF0000000000000;
	fma.rn.f64 	%fd41, %fd40, %fd30, 0d3FF0000000000000;
	{
	.reg .b32 %temp; 
	mov.b64 	{%r18, %temp}, %fd41;
	}
	{
	.reg .b32 %temp; 
	mov.b64 	{%temp, %r19}, %fd41;
	}
	shl.b32 	%r30, %r17, 20;
	add.s32 	%r31, %r30, %r19;
	mov.b64 	%fd52, {%r18, %r31};
	{
	.reg .b32 %temp; 
	mov.b64 	{%temp, %r32}, %fd6;
	}
	mov.b32 	%f10, %r32;
	abs.f32 	%f3, %f10;
	setp.lt.f32 	%p3, %f3, 0f4086232B;
	@%p3 bra 	$L__BB0_6;
	setp.lt.f64 	%p4, %fd6, 0d0000000000000000;
	add.f64 	%fd42, %fd6, 0d7FF0000000000000;
	selp.f64 	%fd52, 0d0000000000000000, %fd42, %p4;
	setp.geu.f32 	%p5, %f3, 0f40874800;
	@%p5 bra 	$L__BB0_6;
	shr.u32 	%r33, %r17, 31;
	add.s32 	%r34, %r17, %r33;
	shr.s32 	%r35, %r34, 1;
	shl.b32 	%r36, %r35, 20;
	add.s32 	%r37, %r19, %r36;
	mov.b64 	%fd43, {%r18, %r37};
	sub.s32 	%r38, %r17, %r35;
	shl.b32 	%r39, %r38, 20;
	add.s32 	%r40, %r39, 1072693248;
	mov.b32 	%r41, 0;
	mov.b64 	%fd44, {%r41, %r40};
	mul.f64 	%fd52, %fd44, %fd43;
$L__BB0_6:
	mul.f64 	%fd50, %fd50, %fd52;
	shr.u32 	%r42, %r16, 2;
	xor.b32  	%r43, %r42, %r16;
	shl.b32 	%r44, %r66, 4;
	shl.b32 	%r45, %r43, 1;
	xor.b32  	%r46, %r45, %r44;
	xor.b32  	%r47, %r46, %r43;
	xor.b32  	%r65, %r47, %r66;
	add.s32 	%r48, %r63, %r65;
	add.s32 	%r49, %r48, -362437;
	shr.u32 	%r50, %r15, 2;
	xor.b32  	%r51, %r50, %r15;
	shl.b32 	%r52, %r65, 4;
	shl.b32 	%r53, %r51, 1;
	xor.b32  	%r54, %r53, %r52;
	xor.b32  	%r55, %r54, %r51;
	xor.b32  	%r64, %r55, %r65;
	add.s32 	%r56, %r63, %r64;
	cvt.rn.f32.u32 	%f11, %r49;
	fma.rn.f32 	%f12, %f11, 0f2F800000, 0f2F000000;
	cvt.rn.f32.u32 	%f13, %r56;
	fma.rn.f32 	%f14, %f13, 0f30C90FDB, 0f30490FDB;
	setp.lt.f32 	%p6, %f12, 0f00800000;
	mul.f32 	%f15, %f12, 0f4B000000;
	selp.f32 	%f16, %f15, %f12, %p6;
	selp.f32 	%f17, 0fC1B80000, 0f00000000, %p6;
	mov.b32 	%r57, %f16;
	add.s32 	%r58, %r57, -1059760811;
	and.b32  	%r59, %r58, -8388608;
	sub.s32 	%r60, %r57, %r59;
	mov.b32 	%f18, %r60;
	cvt.rn.f32.s32 	%f19, %r59;
	fma.rn.f32 	%f20, %f19, 0f34000000, %f17;
	add.f32 	%f21, %f18, 0fBF800000;
	fma.rn.f32 	%f22, %f21, 0fBE055027, 0f3E1039F6;
	fma.rn.f32 	%f23, %f22, %f21, 0fBDF8CDCC;
	fma.rn.f32 	%f24, %f23, %f21, 0f3E0F2955;
	fma.rn.f32 	%f25, %f24, %f21, 0fBE2AD8B9;
	fma.rn.f32 	%f26, %f25, %f21, 0f3E4CED0B;
	fma.rn.f32 	%f27, %f26, %f21, 0fBE7FFF22;
	fma.rn.f32 	%f28, %f27, %f21, 0f3EAAAA78;
	fma.rn.f32 	%f29, %f28, %f21, 0fBF000000;
	mul.f32 	%f30, %f21, %f29;
	fma.rn.f32 	%f31, %f30, %f21, %f21;
	fma.rn.f32 	%f32, %f20, 0f3F317218, %f31;
	setp.gt.u32 	%p7, %r57, 2139095039;
	fma.rn.f32 	%f33, %f16, 0f7F800000, 0f7F800000;
	selp.f32 	%f34, %f33, %f32, %p7;
	setp.eq.f32 	%p8, %f16, 0f00000000;
	mul.f32 	%f35, %f34, 0fC0000000;
	selp.f32 	%f36, 0f7F800000, %f35, %p8;
	sqrt.rn.f32 	%f37, %f36;
	sin.approx.f32 	%f38, %f14;
	cos.approx.f32 	%f39, %f14;
	mul.f32 	%f42, %f37, %f38;
	mul.f32 	%f40, %f37, %f39;
	cvt.f64.f32 	%fd45, %f42;
	mul.f64 	%fd46, %fd45, 0dBFE6666666666666;
	cvt.f64.f32 	%fd47, %f40;
	fma.rn.f64 	%fd48, %fd47, 0d3FE6DA4217576971, %fd46;
	cvt.rn.f32.f64 	%f41, %fd48;
	add.s32 	%r63, %r63, 724874;
	add.s32 	%r62, %r62, 1;
	setp.ne.s32 	%p9, %r62, 0;
	@%p9 bra 	$L__BB0_3;
	st.global.v2.u32 	[%rd1+8], {%r67, %r66};
	st.global.v2.u32 	[%rd1+16], {%r65, %r64};
	st.global.v2.u32 	[%rd1], {%r7, %r68};
	add.f64 	%fd49, %fd50, 0dC059000000000000;
	cvt.rn.f32.f64 	%f43, %fd49;
$L__BB0_8:
	cvta.to.global.u64 	%rd7, %rd3;
	mul.wide.s32 	%rd8, %r1, 4;
	add.s64 	%rd2, %rd7, %rd8;
	st.global.f32 	[%rd2], %f43;
	setp.geu.f32 	%p10, %f43, 0f00000000;
	@%p10 bra 	$L__BB0_10;
	mov.b32 	%r61, 0;
	st.global.u32 	[%rd2], %r61;
$L__BB0_10:
	ret;

}
	// .globl	_Z4initjP17curandStateXORWOW
.visible .entry _Z4initjP17curandStateXORWOW(
	.param .u32 _Z4initjP17curandStateXORWOW_param_0,
	.param .u64 .ptr .align 1 _Z4initjP17curandStateXORWOW_param_1
)
{
	.reg .pred 	%p<24>;
	.reg .b32 	%r<409>;
	.reg .b64 	%rd<18>;

	ld.param.u32 	%r182, [_Z4initjP17curandStateXORWOW_param_0];
	ld.param.u64 	%rd8, [_Z4initjP17curandStateXORWOW_param_1];
	cvta.to.global.u64 	%rd9, %rd8;
	mov.u32 	%r183, %tid.x;
	mov.u32 	%r184, %ntid.x;
	mov.u32 	%r185, %ctaid.x;
	mad.lo.s32 	%r186, %r184, %r185, %r183;
	cvt.u64.u32 	%rd17, %r186;
	mul.wide.u32 	%rd10, %r186, 48;
	add.s64 	%rd2, %rd9, %rd10;
	xor.b32  	%r187, %r182, -1429050551;
	mul.lo.s32 	%r188, %r187, 1099087573;
	add.s32 	%r189, %r188, -638133224;
	add.s32 	%r190, %r188, 123456789;
	st.global.v2.u32 	[%rd2], {%r189, %r190};
	xor.b32  	%r191, %r188, 362436069;
	mov.b32 	%r192, -123459836;
	st.global.v2.u32 	[%rd2+8], {%r191, %r192};
	add.s32 	%r193, %r188, 5783321;
	mov.b32 	%r194, -589760388;
	st.global.v2.u32 	[%rd2+16], {%r194, %r193};
	setp.eq.s32 	%p1, %r186, 0;
	@%p1 bra 	$L__BB1_42;
	mov.b32 	%r315, 0;
	mov.u64 	%rd12, precalc_xorwow_matrix;
$L__BB1_2:
	and.b64  	%rd4, %rd17, 3;
	setp.eq.s64 	%p2, %rd4, 0;
	@%p2 bra 	$L__BB1_41;
	mul.wide.u32 	%rd11, %r315, 3200;
	add.s64 	%rd5, %rd12, %rd11;
	cvt.u32.u64 	%r2, %rd4;
	mov.b32 	%r316, 0;
$L__BB1_4:
	mov.b32 	%r329, 0;
	mov.u32 	%r330, %r329;
	mov.u32 	%r331, %r329;
	mov.u32 	%r332, %r329;
	mov.u32 	%r333, %r329;
	mov.u32 	%r322, %r329;
$L__BB1_5:
	mul.wide.u32 	%rd13, %r322, 4;
	add.s64 	%rd14, %rd2, %rd13;
	ld.global.u32 	%r10, [%rd14+4];
	shl.b32 	%r11, %r322, 5;
	mov.b32 	%r328, 0;
$L__BB1_6:
	.pragma "nounroll";
	shr.u32 	%r199, %r10, %r328;
	and.b32  	%r200, %r199, 1;
	setp.eq.b32 	%p3, %r200, 1;
	not.pred 	%p4, %p3;
	add.s32 	%r201, %r11, %r328;
	mul.lo.s32 	%r202, %r201, 5;
	mul.wide.u32 	%rd15, %r202, 4;
	add.s64 	%rd6, %rd5, %rd15;
	@%p4 bra 	$L__BB1_8;
	ld.global.u32 	%r203, [%rd6];
	xor.b32  	%r333, %r333, %r203;
	ld.global.u32 	%r204, [%rd6+4];
	xor.b32  	%r332, %r332, %r204;
	ld.global.u32 	%r205, [%rd6+8];
	xor.b32  	%r331, %r331, %r205;
	ld.global.u32 	%r206, [%rd6+12];
	xor.b32  	%r330, %r330, %r206;
	ld.global.u32 	%r207, [%rd6+16];
	xor.b32  	%r329, %r329, %r207;
$L__BB1_8:
	and.b32  	%r209, %r199, 2;
	setp.eq.s32 	%p5, %r209, 0;
	@%p5 bra 	$L__BB1_10;
	ld.global.u32 	%r210, [%rd6+20];
	xor.b32  	%r333, %r333, %r210;
	ld.global.u32 	%r211, [%rd6+24];
	xor.b32  	%r332, %r332, %r211;
	ld.global.u32 	%r212, [%rd6+28];
	xor.b32  	%r331, %r331, %r212;
	ld.global.u32 	%r213, [%rd6+32];
	xor.b32  	%r330, %r330, %r213;
	ld.global.u32 	%r214, [%rd6+36];
	xor.b32  	%r329, %r329, %r214;
$L__BB1_10:
	and.b32  	%r216, %r199, 4;
	setp.eq.s32 	%p6, %r216, 0;
	@%p6 bra 	$L__BB1_12;
	ld.global.u32 	%r217, [%rd6+40];
	xor.b32  	%r333, %r333, %r217;
	ld.global.u32 	%r218, [%rd6+44];
	xor.b32  	%r332, %r332, %r218;
	ld.global.u32 	%r219, [%rd6+48];
	xor.b32  	%r331, %r331, %r219;
	ld.global.u32 	%r220, [%rd6+52];
	xor.b32  	%r330, %r330, %r220;
	ld.global.u32 	%r221, [%rd6+56];
	xor.b32  	%r329, %r329, %r221;
$L__BB1_12:
	and.b32  	%r223, %r199, 8;
	setp.eq.s32 	%p7, %r223, 0;
	@%p7 bra 	$L__BB1_14;
	ld.global.u32 	%r224, [%rd6+60];
	xor.b32  	%r333, %r333, %r224;
	ld.global.u32 	%r225, [%rd6+64];
	xor.b32  	%r332, %r332, %r225;
	ld.global.u32 	%r226, [%rd6+68];
	xor.b32  	%r331, %r331, %r226;
	ld.global.u32 	%r227, [%rd6+72];
	xor.b32  	%r330, %r330, %r227;
	ld.global.u32 	%r228, [%rd6+76];
	xor.b32  	%r329, %r329, %r228;
$L__BB1_14:
	and.b32  	%r230, %r199, 16;
	setp.eq.s32 	%p8, %r230, 0;
	@%p8 bra 	$L__BB1_16;
	ld.global.u32 	%r231, [%rd6+80];
	xor.b32  	%r333, %r333, %r231;
	ld.global.u32 	%r232, [%rd6+84];
	xor.b32  	%r332, %r332, %r232;
	ld.global.u32 	%r233, [%rd6+88];
	xor.b32  	%r331, %r331, %r233;
	ld.global.u32 	%r234, [%rd6+92];
	xor.b32  	%r330, %r330, %r234;
	ld.global.u32 	%r235, [%rd6+96];
	xor.b32  	%r329, %r329, %r235;
$L__BB1_16:
	and.b32  	%r237, %r199, 32;
	setp.eq.s32 	%p9, %r237, 0;
	@%p9 bra 	$L__BB1_18;
	ld.global.u32 	%r238, [%rd6+100];
	xor.b32  	%r333, %r333, %r238;
	ld.global.u32 	%r239, [%rd6+104];
	xor.b32  	%r332, %r332, %r239;
	ld.global.u32 	%r240, [%rd6+108];
	xor.b32  	%r331, %r331, %r240;
	ld.global.u32 	%r241, [%rd6+112];
	xor.b32  	%r330, %r330, %r241;
	ld.global.u32 	%r242, [%rd6+116];
	xor.b32  	%r329, %r329, %r242;
$L__BB1_18:
	and.b32  	%r244, %r199, 64;
	setp.eq.s32 	%p10, %r244, 0;
	@%p10 bra 	$L__BB1_20;
	ld.global.u32 	%r245, [%rd6+120];
	xor.b32  	%r333, %r333, %r245;
	ld.global.u32 	%r246, [%rd6+124];
	xor.b32  	%r332, %r332, %r246;
	ld.global.u32 	%r247, [%rd6+128];
	xor.b32  	%r331, %r331, %r247;
	ld.global.u32 	%r248, [%rd6+132];
	xor.b32  	%r330, %r330, %r248;
	ld.global.u32 	%r249, [%rd6+136];
	xor.b32  	%r329, %r329, %r249;
$L__BB1_20:
	and.b32  	%r251, %r199, 128;
	setp.eq.s32 	%p11, %r251, 0;
	@%p11 bra 	$L__BB1_22;
	ld.global.u32 	%r252, [%rd6+140];
	xor.b32  	%r333, %r333, %r252;
	ld.global.u32 	%r253, [%rd6+144];
	xor.b32  	%r332, %r332, %r253;
	ld.global.u32 	%r254, [%rd6+148];
	xor.b32  	%r331, %r331, %r254;
	ld.global.u32 	%r255, [%rd6+152];
	xor.b32  	%r330, %r330, %r255;
	ld.global.u32 	%r256, [%rd6+156];
	xor.b32  	%r329, %r329, %r256;
$L__BB1_22:
	and.b32  	%r258, %r199, 256;
	setp.eq.s32 	%p12, %r258, 0;
	@%p12 bra 	$L__BB1_24;
	ld.global.u32 	%r259, [%rd6+160];
	xor.b32  	%r333, %r333, %r259;
	ld.global.u32 	%r260, [%rd6+164];
	xor.b32  	%r332, %r332, %r260;
	ld.global.u32 	%r261, [%rd6+168];
	xor.b32  	%r331, %r331, %r261;
	ld.global.u32 	%r262, [%rd6+172];
	xor.b32  	%r330, %r330, %r262;
	ld.global.u32 	%r263, [%rd6+176];
	xor.b32  	%r329, %r329, %r263;
$L__BB1_24:
	and.b32  	%r265, %r199, 512;
	setp.eq.s32 	%p13, %r265, 0;
	@%p13 bra 	$L__BB1_26;
	ld.global.u32 	%r266, [%rd6+180];
	xor.b32  	%r333, %r333, %r266;
	ld.global.u32 	%r267, [%rd6+184];
	xor.b32  	%r332, %r332, %r267;
	ld.global.u32 	%r268, [%rd6+188];
	xor.b32  	%r331, %r331, %r268;
	ld.global.u32 	%r269, [%rd6+192];
	xor.b32  	%r330, %r330, %r269;
	ld.global.u32 	%r270, [%rd6+196];
	xor.b32  	%r329, %r329, %r270;
$L__BB1_26:
	and.b32  	%r272, %r199, 1024;
	setp.eq.s32 	%p14, %r272, 0;
	@%p14 bra 	$L__BB1_28;
	ld.global.u32 	%r273, [%rd6+200];
	xor.b32  	%r333, %r333, %r273;
	ld.global.u32 	%r274, [%rd6+204];
	xor.b32  	%r332, %r332, %r274;
	ld.global.u32 	%r275, [%rd6+208];
	xor.b32  	%r331, %r331, %r275;
	ld.global.u32 	%r276, [%rd6+212];
	xor.b32  	%r330, %r330, %r276;
	ld.global.u32 	%r277, [%rd6+216];
	xor.b32  	%r329, %r329, %r277;
$L__BB1_28:
	and.b32  	%r279, %r199, 2048;
	setp.eq.s32 	%p15, %r279, 0;
	@%p15 bra 	$L__BB1_30;
	ld.global.u32 	%r280, [%rd6+220];
	xor.b32  	%r333, %r333, %r280;
	ld.global.u32 	%r281, [%rd6+224];
	xor.b32  	%r332, %r332, %r281;
	ld.global.u32 	%r282, [%rd6+228];
	xor.b32  	%r331, %r331, %r282;
	ld.global.u32 	%r283, [%rd6+232];
	xor.b32  	%r330, %r330, %r283;
	ld.global.u32 	%r284, [%rd6+236];
	xor.b32  	%r329, %r329, %r284;
$L__BB1_30:
	and.b32  	%r286, %r199, 4096;
	setp.eq.s32 	%p16, %r286, 0;
	@%p16 bra 	$L__BB1_32;
	ld.global.u32 	%r287, [%rd6+240];
	xor.b32  	%r333, %r333, %r287;
	ld.global.u32 	%r288, [%rd6+244];
	xor.b32  	%r332, %r332, %r288;
	ld.global.u32 	%r289, [%rd6+248];
	xor.b32  	%r331, %r331, %r289;
	ld.global.u32 	%r290, [%rd6+252];
	xor.b32  	%r330, %r330, %r290;
	ld.global.u32 	%r291, [%rd6+256];
	xor.b32  	%r329, %r329, %r291;
$L__BB1_32:
	and.b32  	%r293, %r199, 8192;
	setp.eq.s32 	%p17, %r293, 0;
	@%p17 bra 	$L__BB1_34;
	ld.global.u32 	%r294, [%rd6+260];
	xor.b32  	%r333, %r333, %r294;
	ld.global.u32 	%r295, [%rd6+264];
	xor.b32  	%r332, %r332, %r295;
	ld.global.u32 	%r296, [%rd6+268];
	xor.b32  	%r331, %r331, %r296;
	ld.global.u32 	%r297, [%rd6+272];
	xor.b32  	%r330, %r330, %r297;
	ld.global.u32 	%r298, [%rd6+276];
	xor.b32  	%r329, %r329, %r298;
$L__BB1_34:
	and.b32  	%r300, %r199, 16384;
	setp.eq.s32 	%p18, %r300, 0;
	@%p18 bra 	$L__BB1_36;
	ld.global.u32 	%r301, [%rd6+280];
	xor.b32  	%r333, %r333, %r301;
	ld.global.u32 	%r302, [%rd6+284];
	xor.b32  	%r332, %r332, %r302;
	ld.global.u32 	%r303, [%rd6+288];
	xor.b32  	%r331, %r331, %r303;
	ld.global.u32 	%r304, [%rd6+292];
	xor.b32  	%r330, %r330, %r304;
	ld.global.u32 	%r305, [%rd6+296];
	xor.b32  	%r329, %r329, %r305;
$L__BB1_36:
	and.b32  	%r307, %r199, 32768;
	setp.eq.s32 	%p19, %r307, 0;
	@%p19 bra 	$L__BB1_38;
	ld.global.u32 	%r308, [%rd6+300];
	xor.b32  	%r333, %r333, %r308;
	ld.global.u32 	%r309, [%rd6+304];
	xor.b32  	%r332, %r332, %r309;
	ld.global.u32 	%r310, [%rd6+308];
	xor.b32  	%r331, %r331, %r310;
	ld.global.u32 	%r311, [%rd6+312];
	xor.b32  	%r330, %r330, %r311;
	ld.global.u32 	%r312, [%rd6+316];
	xor.b32  	%r329, %r329, %r312;
$L__BB1_38:
	add.s32 	%r328, %r328, 16;
	setp.ne.s32 	%p20, %r328, 32;
	@%p20 bra 	$L__BB1_6;
	mad.lo.s32 	%r313, %r322, -31, %r11;
	add.s32 	%r322, %r313, 1;
	setp.ne.s32 	%p21, %r322, 5;
	@%p21 bra 	$L__BB1_5;
	st.global.u32 	[%rd2+4], %r333;
	st.global.u32 	[%rd2+8], %r332;
	st.global.u32 	[%rd2+12], %r331;
	st.global.u32 	[%rd2+16], %r330;
	st.global.u32 	[%rd2+20], %r329;
	add.s32 	%r316, %r316, 1;
	setp.lt.u32 	%p22, %r316, %r2;
	@%p22 bra 	$L__BB1_4;
$L__BB1_41:
	shr.u64 	%rd7, %rd17, 2;
	add.s32 	%r315, %r315, 1;
	setp.gt.u64 	%p23, %rd17, 3;
	mov.u64 	%rd17, %rd7;
	@%p23 bra 	$L__BB1_2;
$L__BB1_42:
	mov.b32 	%r314, 0;
	st.global.v2.u32 	[%rd2+24], {%r314, %r314};
	st.global.u32 	[%rd2+32], %r314;
	mov.b64 	%rd16, 0;
	st.global.u64 	[%rd2+40], %rd16;
	ret;

}


// ===== COMPILED SASS (sm_100) =====

	.target	sm_100

	.elftype	@"ET_EXEC"


//--------------------- .note.nv.tkinfo           --------------------------
	.section	.note.nv.tkinfo,"",@"SHT_NOTE"
	.sectionflags	@"SHF_NOTE_NV_TKINFO"
	.tkinfo
        /*0018*/ 	.word	0x00000002
        /*0030*/ 	.string	""
        /*0030*/ 	.string	"ptxas"
        /*0030*/ 	.string	"Cuda compilation tools, release 13.0, V13.0.88"
        /*0030*/ 	.string	"Build cuda_13.0.r13.0/compiler.36424714_0"
        /*0030*/ 	.string	"-arch sm_100 -m 64 "



//--------------------- .note.nv.cuinfo           --------------------------
	.section	.note.nv.cuinfo,"",@"SHT_NOTE"
	.sectionflags	@"SHF_NOTE_NV_CUINFO"
        /*0018*/ 	.short	0x0002
        /*001a*/ 	.short	0x0064
        /*001c*/ 	.short	0x0082
	.zero		2


//--------------------- .nv.info                  --------------------------
	.section	.nv.info,"",@"SHT_CUDA_INFO"
	.align	4


	//----- nvinfo : EIATTR_REGCOUNT
	.align		4
        /*0000*/ 	.byte	0x04, 0x2f
        /*0002*/ 	.short	(.L_10 - .L_9)
	.align		4
.L_9:
        /*0004*/ 	.word	index@(_Z14europeanOptioniiPfP17curandStateXORWOW)
        /*0008*/ 	.word	0x0000002a


	//----- nvinfo : EIATTR_FRAME_SIZE
	.align		4
.L_10:
        /*000c*/ 	.byte	0x04, 0x11
        /*000e*/ 	.short	(.L_12 - .L_11)
	.align		4
.L_11:
        /*0010*/ 	.word	index@($__internal_2_$__cuda_sm20_sqrt_rn_f32_slowpath)
        /*0014*/ 	.word	0x00000000


	//----- nvinfo : EIATTR_FRAME_SIZE
	.align		4
.L_12:
        /*0018*/ 	.byte	0x04, 0x11
        /*001a*/ 	.short	(.L_14 - .L_13)
	.align		4
.L_13:
        /*001c*/ 	.word	index@($__internal_1_$__cuda_sm20_dsqrt_rn_f64_mediumpath_v1)
        /*0020*/ 	.word	0x00000000


	//----- nvinfo : EIATTR_FRAME_SIZE
	.align		4
.L_14:
        /*0024*/ 	.byte	0x04, 0x11
        /*0026*/ 	.short	(.L_16 - .L_15)
	.align		4
.L_15:
        /*0028*/ 	.word	index@($__internal_0_$__cuda_sm20_dblrcp_rn_slowpath_v3)
        /*002c*/ 	.word	0x00000000


	//----- nvinfo : EIATTR_FRAME_SIZE
	.align		4
.L_16:
        /*0030*/ 	.byte	0x04, 0x11
        /*0032*/ 	.short	(.L_18 - .L_17)
	.align		4
.L_17:
        /*0034*/ 	.word	index@(_Z14europeanOptioniiPfP17curandStateXORWOW)
        /*0038*/ 	.word	0x00000000


	//----- nvinfo : EIATTR_REGCOUNT
	.align		4
.L_18:
        /*003c*/ 	.byte	0x04, 0x2f
        /*003e*/ 	.short	(.L_20 - .L_19)
	.align		4
.L_19:
        /*0040*/ 	.word	index@(_Z4initjP17curandStateXORWOW)
        /*0044*/ 	.word	0x0000001f


	//----- nvinfo : EIATTR_FRAME_SIZE
	.align		4
.L_20:
        /*0048*/ 	.byte	0x04, 0x11
        /*004a*/ 	.short	(.L_22 - .L_21)
	.align		4
.L_21:
        /*004c*/ 	.word	index@(_Z4initjP17curandStateXORWOW)
        /*0050*/ 	.word	0x00000000


	//----- nvinfo : EIATTR_MIN_STACK_SIZE
	.align		4
.L_22:
        /*0054*/ 	.byte	0x04, 0x12
        /*0056*/ 	.short	(.L_24 - .L_23)
	.align		4
.L_23:
        /*0058*/ 	.word	index@(_Z4initjP17curandStateXORWOW)
        /*005c*/ 	.word	0x00000000


	//----- nvinfo : EIATTR_MIN_STACK_SIZE
	.align		4
.L_24:
        /*0060*/ 	.byte	0x04, 0x12
        /*0062*/ 	.short	(.L_26 - .L_25)
	.align		4
.L_25:
        /*0064*/ 	.word	index@(_Z14europeanOptioniiPfP17curandStateXORWOW)
        /*0068*/ 	.word	0x00000000
.L_26:


//--------------------- .nv.compat                --------------------------
	.section	.nv.compat,"",@"SHT_CUDA_COMPAT_INFO"
	.align	4
        /*0000*/ 	.byte	0x02, 0x09, 0x00, 0x00, 0x02, 0x02, 0x01, 0x00, 0x02, 0x05, 0x05, 0x00, 0x03, 0x07, 0x01, 0x01
        /*0010*/ 	.byte	0x02, 0x03, 0x00, 0x00, 0x02, 0x06, 0x01, 0x00, 0x04, 0x0b, 0x08, 0x00, 0x01, 0x00, 0x00, 0x00
        /*0020*/ 	.byte	0x00, 0x00, 0x00, 0x00


//--------------------- .nv.info._Z4initjP17curandStateXORWOW --------------------------
	.section	.nv.info._Z4initjP17curandStateXORWOW,"",@"SHT_CUDA_INFO"
	.sectionflags	@""
	.align	4


	//----- nvinfo : EIATTR_CUDA_API_VERSION
	.align		4
        /*0000*/ 	.byte	0x04, 0x37
        /*0002*/ 	.short	(.L_28 - .L_27)
.L_27:
        /*0004*/ 	.word	0x00000082


	//----- nvinfo : EIATTR_KPARAM_INFO
	.align		4
.L_28:
        /*0008*/ 	.byte	0x04, 0x17
        /*000a*/ 	.short	(.L_30 - .L_29)
.L_29:
        /*000c*/ 	.word	0x00000000
        /*0010*/ 	.short	0x0001
        /*0012*/ 	.short	0x0008
        /*0014*/ 	.byte	0x00, 0xf5, 0x21, 0x00


	//----- nvinfo : EIATTR_KPARAM_INFO
	.align		4
.L_30:
        /*0018*/ 	.byte	0x04, 0x17
        /*001a*/ 	.short	(.L_32 - .L_31)
.L_31:
        /*001c*/ 	.word	0x00000000
        /*0020*/ 	.short	0x0000
        /*0022*/ 	.short	0x0000
        /*0024*/ 	.byte	0x00, 0xf0, 0x11, 0x00


	//----- nvinfo : EIATTR_SPARSE_MMA_MASK
	.align		4
.L_32:
        /*0028*/ 	.byte	0x03, 0x50
        /*002a*/ 	.short	0x0000


	//----- nvinfo : EIATTR_MAXREG_COUNT
	.align		4
        /*002c*/ 	.byte	0x03, 0x1b
        /*002e*/ 	.short	0x00ff


	//----- nvinfo : EIATTR_MERCURY_ISA_VERSION
	.align		4
        /*0030*/ 	.byte	0x03, 0x5f
        /*0032*/ 	.short	0x0101


	//----- nvinfo : EIATTR_VRC_CTA_INIT_COUNT
	.align		4
        /*0034*/ 	.byte	0x02, 0x4a
	.zero		1
	.zero		1


	//----- nvinfo : EIATTR_EXIT_INSTR_OFFSETS
	.align		4
        /*0038*/ 	.byte	0x04, 0x1c
        /*003a*/ 	.short	(.L_34 - .L_33)


	//   ....[0]....
.L_33:
        /*003c*/ 	.word	0x00000ea0


	//----- nvinfo : EIATTR_CRS_STACK_SIZE
	.align		4
.L_34:
        /*0040*/ 	.byte	0x04, 0x1e
        /*0042*/ 	.short	(.L_36 - .L_35)
.L_35:
        /*0044*/ 	.word	0x00000000


	//----- nvinfo : EIATTR_CBANK_PARAM_SIZE
	.align		4
.L_36:
        /*0048*/ 	.byte	0x03, 0x19
        /*004a*/ 	.short	0x0010


	//----- nvinfo : EIATTR_PARAM_CBANK
	.align		4
        /*004c*/ 	.byte	0x04, 0x0a
        /*004e*/ 	.short	(.L_38 - .L_37)
	.align		4
.L_37:
        /*0050*/ 	.word	index@(.nv.constant0._Z4initjP17curandStateXORWOW)
        /*0054*/ 	.short	0x0380
        /*0056*/ 	.short	0x0010


	//----- nvinfo : EIATTR_SW_WAR
	.align		4
.L_38:
        /*0058*/ 	.byte	0x04, 0x36
        /*005a*/ 	.short	(.L_40 - .L_39)
.L_39:
        /*005c*/ 	.word	0x00000008
.L_40:


//--------------------- .nv.info._Z14europeanOptioniiPfP17curandStateXORWOW --------------------------
	.section	.nv.info._Z14europeanOptioniiPfP17curandStateXORWOW,"",@"SHT_CUDA_INFO"
	.sectionflags	@""
	.align	4


	//----- nvinfo : EIATTR_CUDA_API_VERSION
	.align		4
        /*0000*/ 	.byte	0x04, 0x37
        /*0002*/ 	.short	(.L_42 - .L_41)
.L_41:
        /*0004*/ 	.word	0x00000082


	//----- nvinfo : EIATTR_KPARAM_INFO
	.align		4
.L_42:
        /*0008*/ 	.byte	0x04, 0x17
        /*000a*/ 	.short	(.L_44 - .L_43)
.L_43:
        /*000c*/ 	.word	0x00000000
        /*0010*/ 	.short	0x0003
        /*0012*/ 	.short	0x0010
        /*0014*/ 	.byte	0x00, 0xf5, 0x21, 0x00


	//----- nvinfo : EIATTR_KPARAM_INFO
	.align		4
.L_44:
        /*0018*/ 	.byte	0x04, 0x17
        /*001a*/ 	.short	(.L_46 - .L_45)
.L_45:
        /*001c*/ 	.word	0x00000000
        /*0020*/ 	.short	0x0002
        /*0022*/ 	.short	0x0008
        /*0024*/ 	.byte	0x00, 0xf5, 0x21, 0x00


	//----- nvinfo : EIATTR_KPARAM_INFO
	.align		4
.L_46:
        /*0028*/ 	.byte	0x04, 0x17
        /*002a*/ 	.short	(.L_48 - .L_47)
.L_47:
        /*002c*/ 	.word	0x00000000
        /*0030*/ 	.short	0x0001
        /*0032*/ 	.short	0x0004
        /*0034*/ 	.byte	0x00, 0xf0, 0x11, 0x00


	//----- nvinfo : EIATTR_KPARAM_INFO
	.align		4
.L_48:
        /*0038*/ 	.byte	0x04, 0x17
        /*003a*/ 	.short	(.L_50 - .L_49)
.L_49:
        /*003c*/ 	.word	0x00000000
        /*0040*/ 	.short	0x0000
        /*0042*/ 	.short	0x0000
        /*0044*/ 	.byte	0x00, 0xf0, 0x11, 0x00


	//----- nvinfo : EIATTR_SPARSE_MMA_MASK
	.align		4
.L_50:
        /*0048*/ 	.byte	0x03, 0x50
        /*004a*/ 	.short	0x0000


	//----- nvinfo : EIATTR_MAXREG_COUNT
	.align		4
        /*004c*/ 	.byte	0x03, 0x1b
        /*004e*/ 	.short	0x00ff


	//----- nvinfo : EIATTR_MERCURY_ISA_VERSION
	.align		4
        /*0050*/ 	.byte	0x03, 0x5f
        /*0052*/ 	.short	0x0101


	//----- nvinfo : EIATTR_VRC_CTA_INIT_COUNT
	.align		4
        /*0054*/ 	.byte	0x02, 0x4a
	.zero		1
	.zero		1


	//----- nvinfo : EIATTR_EXIT_INSTR_OFFSETS
	.align		4
        /*0058*/ 	.byte	0x04, 0x1c
        /*005a*/ 	.short	(.L_52 - .L_51)


	//   ....[0]....
.L_51:
        /*005c*/ 	.word	0x00000160


	//   ....[1]....
        /*0060*/ 	.word	0x00000f40


	//   ....[2]....
        /*0064*/ 	.word	0x00000f60


	//----- nvinfo : EIATTR_CRS_STACK_SIZE
	.align		4
.L_52:
        /*0068*/ 	.byte	0x04, 0x1e
        /*006a*/ 	.short	(.L_54 - .L_53)
.L_53:
        /*006c*/ 	.word	0x00000000


	//----- nvinfo : EIATTR_CBANK_PARAM_SIZE
	.align		4
.L_54:
        /*0070*/ 	.byte	0x03, 0x19
        /*0072*/ 	.short	0x0018


	//----- nvinfo : EIATTR_PARAM_CBANK
	.align		4
        /*0074*/ 	.byte	0x04, 0x0a
        /*0076*/ 	.short	(.L_56 - .L_55)
	.align		4
.L_55:
        /*0078*/ 	.word	index@(.nv.constant0._Z14europeanOptioniiPfP17curandStateXORWOW)
        /*007c*/ 	.short	0x0380
        /*007e*/ 	.short	0x0018


	//----- nvinfo : EIATTR_SW_WAR
	.align		4
.L_56:
        /*0080*/ 	.byte	0x04, 0x36
        /*0082*/ 	.short	(.L_58 - .L_57)
.L_57:
        /*0084*/ 	.word	0x00000008
.L_58:


//--------------------- .nv.callgraph             --------------------------
	.section	.nv.callgraph,"",@"SHT_CUDA_CALLGRAPH"
	.align	4
	.sectionentsize	8
	.align		4
        /*0000*/ 	.word	0x00000000
	.align		4
        /*0004*/ 	.word	0xffffffff
	.align		4
        /*0008*/ 	.word	0x00000000
	.align		4
        /*000c*/ 	.word	0xfffffffe
	.align		4
        /*0010*/ 	.word	0x00000000
	.align		4
        /*0014*/ 	.word	0xfffffffd
	.align		4
        /*0018*/ 	.word	0x00000000
	.align		4
        /*001c*/ 	.word	0xfffffffc


//--------------------- .nv.constant4             --------------------------
	.section	.nv.constant4,"a",@progbits
	.align	8
	.align		8
.nv.constant4:
        /*0000*/ 	.dword	precalc_xorwow_matrix
	.align		8
        /*0008*/ 	.dword	precalc_xorwow_offset_matrix
	.align		8
        /*0010*/ 	.dword	mrg32k3aM1
	.align		8
        /*0018*/ 	.dword	mrg32k3aM2
	.align		8
        /*0020*/ 	.dword	mrg32k3aM1SubSeq
	.align		8
        /*0028*/ 	.dword	mrg32k3aM2SubSeq
	.align		8
        /*0030*/ 	.dword	mrg32k3aM1Seq
	.align		8
        /*0038*/ 	.dword	mrg32k3aM2Seq


//--------------------- .nv.constant3             --------------------------
	.section	.nv.constant3,"a",@progbits
	.align	8
.nv.constant3:
	.type		__cr_lgamma_table,@object
	.size		__cr_lgamma_table,(.L_8 - __cr_lgamma_table)
__cr_lgamma_table:
        /*0000*/ 	.byte	0x00, 0x00, 0x00, 0x00, 0x00, 0x00, 0x00, 0x00, 0x00, 0x00, 0x00, 0x00, 0x00, 0x00, 0x00, 0x00
        /*0010*/ 	.byte	0xef, 0x39, 0xfa, 0xfe, 0x42, 0x2e, 0xe6, 0x3f, 0x02, 0x20, 0x2a, 0xfa, 0x0b, 0xab, 0xfc, 0x3f
        /*0020*/ 	.byte	0xf9, 0x2c, 0x92, 0x7c, 0xa7, 0x6c, 0x09, 0x40, 0xc9, 0x79, 0x44, 0x3c, 0x64, 0x26, 0x13, 0x40
        /*0030*/ 	.byte	0xca, 0x01, 0xcf, 0x3a, 0x27, 0x51, 0x1a, 0x40, 0x30, 0xcc, 0x2d, 0xf3, 0xe1, 0x0c, 0x21, 0x40
        /*0040*/ 	.byte	0x0d, 0xb7, 0xfc, 0x82, 0x8e, 0x35, 0x25, 0x40
.L_8:


//--------------------- .text._Z4initjP17curandStateXORWOW --------------------------
	.section	.text._Z4initjP17curandStateXORWOW,"ax",@progbits
	.align	128
        .global         _Z4initjP17curandStateXORWOW
        .type           _Z4initjP17curandStateXORWOW,@function
        .size           _Z4initjP17curandStateXORWOW,(.L_x_31 - _Z4initjP17curandStateXORWOW)
        .other          _Z4initjP17curandStateXORWOW,@"STO_CUDA_ENTRY STV_DEFAULT"
_Z4initjP17curandStateXORWOW:
.text._Z4initjP17curandStateXORWOW:
[----:B------:R-:W-:Y:S01]  /*0000*/  LDC R1, c[0x0][0x37c] ;  /* 0x0000df00ff017b82 */ /* 0x000fe20000000800 */
[----:B------:R-:W0:Y:S07]  /*0010*/  S2R R0, SR_TID.X ;  /* 0x0000000000007919 */ /* 0x000e2e0000002100 */
[----:B------:R-:W1:Y:S01]  /*0020*/  LDC R2, c[0x0][0x380] ;  /* 0x0000e000ff027b82 */ /* 0x000e620000000800 */
[----:B------:R-:W0:Y:S01]  /*0030*/  LDCU UR6, c[0x0][0x360] ;  /* 0x00006c00ff0677ac */ /* 0x000e220008000800 */
[----:B------:R-:W-:Y:S01]  /*0040*/  IMAD.MOV.U32 R9, RZ, RZ, -0x75bd8fc ;  /* 0xf8a42704ff097424 */ /* 0x000fe200078e00ff */
[----:B------:R-:W0:Y:S01]  /*0050*/  S2R R3, SR_CTAID.X ;  /* 0x0000000000037919 */ /* 0x000e220000002500 */
[----:B------:R-:W-:Y:S01]  /*0060*/  IMAD.MOV.U32 R10, RZ, RZ, -0x23270784 ;  /* 0xdcd8f87cff0a7424 */ /* 0x000fe200078e00ff */
[----:B------:R-:W2:Y:S01]  /*0070*/  LDCU.64 UR4, c[0x0][0x358] ;  /* 0x00006b00ff0477ac */ /* 0x000ea20008000a00 */
[----:B------:R-:W-:Y:S02]  /*0080*/  BSSY.RECONVERGENT B0, `(.L_x_0) ;  /* 0x00000de000007945 */ /* 0x000fe40003800200 */
[----:B------:R-:W3:Y:S01]  /*0090*/  LDC.64 R6, c[0x0][0x388] ;  /* 0x0000e200ff067b82 */ /* 0x000ee20000000a00 */
[----:B-1----:R-:W-:-:S05]  /*00a0*/  LOP3.LUT R2, R2, 0xaad26b49, RZ, 0x3c, !PT ;  /* 0xaad26b4902027812 */ /* 0x002fca00078e3cff */
[----:B------:R-:W-:-:S04]  /*00b0*/  IMAD R2, R2, 0x4182bed5, RZ ;  /* 0x4182bed502027824 */ /* 0x000fc800078e02ff */
[C---:B------:R-:W-:Y:S01]  /*00c0*/  VIADD R4, R2.reuse, 0xd9f6dc18 ;  /* 0xd9f6dc1802047836 */ /* 0x040fe20000000000 */
[C---:B------:R-:W-:Y:S01]  /*00d0*/  LOP3.LUT R8, R2.reuse, 0x159a55e5, RZ, 0x3c, !PT ;  /* 0x159a55e502087812 */ /* 0x040fe200078e3cff */
[----:B0-----:R-:W-:Y:S02]  /*00e0*/  IMAD R0, R3, UR6, R0 ;  /* 0x0000000603007c24 */ /* 0x001fe4000f8e0200 */
[----:B------:R-:W-:Y:S02]  /*00f0*/  VIADD R5, R2, 0x75bcd15 ;  /* 0x075bcd1502057836 */ /* 0x000fe40000000000 */
[C---:B---3--:R-:W-:Y:S01]  /*0100*/  IMAD.WIDE.U32 R6, R0.reuse, 0x30, R6 ;  /* 0x0000003000067825 */ /* 0x048fe200078e0006 */
[----:B------:R-:W-:-:S03]  /*0110*/  ISETP.NE.AND P0, PT, R0, RZ, PT ;  /* 0x000000ff0000720c */ /* 0x000fc60003f05270 */
[----:B------:R-:W-:Y:S01]  /*0120*/  VIADD R11, R2, 0x583f19 ;  /* 0x00583f19020b7836 */ /* 0x000fe20000000000 */
[----:B--2---:R0:W-:Y:S04]  /*0130*/  STG.E.64 desc[UR4][R6.64], R4 ;  /* 0x0000000406007986 */ /* 0x0041e8000c101b04 */
[----:B------:R0:W-:Y:S04]  /*0140*/  STG.E.64 desc[UR4][R6.64+0x8], R8 ;  /* 0x0000080806007986 */ /* 0x0001e8000c101b04 */
[----:B------:R0:W-:Y:S01]  /*0150*/  STG.E.64 desc[UR4][R6.64+0x10], R10 ;  /* 0x0000100a06007986 */ /* 0x0001e2000c101b04 */
[----:B------:R-:W-:Y:S05]  /*0160*/  @!P0 BRA `(.L_x_1) ;  /* 0x0000000c003c8947 */ /* 0x000fea0003800000 */
[----:B------:R-:W-:-:S07]  /*0170*/  CS2R R12, SRZ ;  /* 0x00000000000c7805 */ /* 0x000fce000001ff00 */
.L_x_7:
[----:B-1----:R-:W-:Y:S01]  /*0180*/  LOP3.LUT R2, R0, 0x3, RZ, 0xc0, !PT ;  /* 0x0000000300027812 */ /* 0x002fe200078ec0ff */
[----:B------:R-:W-:Y:S03]  /*0190*/  BSSY.RECONVERGENT B1, `(.L_x_2) ;  /* 0x00000c6000017945 */ /* 0x000fe60003800200 */
[----:B------:R-:W-:-:S04]  /*01a0*/  ISETP.NE.U32.AND P0, PT, R2, RZ, PT ;  /* 0x000000ff0200720c */ /* 0x000fc80003f05070 */
[----:B------:R-:W-:-:S13]  /*01b0*/  ISETP.NE.AND.EX P0, PT, RZ, RZ, PT, P0 ;  /* 0x000000ffff00720c */ /* 0x000fda0003f05300 */
[----:B------:R-:W-:Y:S05]  /*01c0*/  @!P0 BRA `(.L_x_3) ;  /* 0x0000000c00088947 */ /* 0x000fea0003800000 */
[----:B0-----:R-:W0:Y:S01]  /*01d0*/  LDC.64 R8, c[0x4][RZ] ;  /* 0x01000000ff087b82 */ /* 0x001e220000000a00 */
[----:B------:R-:W-:Y:S02]  /*01e0*/  IMAD.MOV.U32 R14, RZ, RZ, RZ ;  /* 0x000000ffff0e7224 */ /* 0x000fe400078e00ff */
[----:B0-----:R-:W-:-:S07]  /*01f0*/  IMAD.WIDE.U32 R8, R12, 0xc80, R8 ;  /* 0x00000c800c087825 */ /* 0x001fce00078e0008 */
.L_x_6:
[----:B-1----:R-:W-:Y:S01]  /*0200*/  IMAD.MOV.U32 R15, RZ, RZ, RZ ;  /* 0x000000ffff0f7224 */ /* 0x002fe200078e00ff */
[----:B------:R-:W-:Y:S01]  /*0210*/  CS2R R2, SRZ ;  /* 0x0000000000027805 */ /* 0x000fe2000001ff00 */
[----:B------:R-:W-:Y:S01]  /*0220*/  IMAD.MOV.U32 R17, RZ, RZ, RZ ;  /* 0x000000ffff117224 */ /* 0x000fe200078e00ff */
[----:B------:R-:W-:-:S07]  /*0230*/  CS2R R4, SRZ ;  /* 0x0000000000047805 */ /* 0x000fce000001ff00 */
.L_x_5:
[----:B------:R-:W-:-:S05]  /*0240*/  IMAD.WIDE.U32 R10, R17, 0x4, R6 ;  /* 0x00000004110a7825 */ /* 0x000fca00078e0006 */
[----:B------:R0:W5:Y:S01]  /*0250*/  LDG.E R16, desc[UR4][R10.64+0x4] ;  /* 0x000004040a107981 */ /* 0x000162000c1e1900 */
[----:B------:R-:W-:-:S07]  /*0260*/  IMAD.MOV.U32 R19, RZ, RZ, RZ ;  /* 0x000000ffff137224 */ /* 0x000fce00078e00ff */
.L_x_4:
[----:B-----5:R-:W-:Y:S01]  /*0270*/  SHF.R.U32.HI R24, RZ, R19, R16 ;  /* 0x00000013ff187219 */ /* 0x020fe20000011610 */
[----:B0-----:R-:W-:-:S03]  /*0280*/  IMAD.SHL.U32 R10, R17, 0x20, RZ ;  /* 0x00000020110a7824 */ /* 0x001fc600078e00ff */
[----:B------:R-:W-:Y:S01]  /*0290*/  LOP3.LUT R11, R24, 0x1, RZ, 0xc0, !PT ;  /* 0x00000001180b7812 */ /* 0x000fe200078ec0ff */
[----:B------:R-:W-:-:S03]  /*02a0*/  IMAD.IADD R10, R10, 0x1, R19 ;  /* 0x000000010a0a7824 */ /* 0x000fc600078e0213 */
[----:B------:R-:W-:Y:S01]  /*02b0*/  ISETP.NE.U32.AND P0, PT, R11, 0x1, PT ;  /* 0x000000010b00780c */ /* 0x000fe20003f05070 */
[----:B------:R-:W-:-:S03]  /*02c0*/  IMAD R11, R10, 0x5, RZ ;  /* 0x000000050a0b7824 */ /* 0x000fc600078e02ff */
[----:B------:R-:W-:Y:S01]  /*02d0*/  R2P PR, R24, 0x7e ;  /* 0x0000007e18007804 */ /* 0x000fe20000000000 */
[----:B------:R-:W-:-:S08]  /*02e0*/  IMAD.WIDE.U32 R10, R11, 0x4, R8 ;  /* 0x000000040b0a7825 */ /* 0x000fd000078e0008 */
[----:B------:R-:W2:Y:S04]  /*02f0*/  @!P0 LDG.E R18, desc[UR4][R10.64] ;  /* 0x000000040a128981 */ /* 0x000ea8000c1e1900 */
[----:B------:R-:W3:Y:S04]  /*0300*/  @!P0 LDG.E R20, desc[UR4][R10.64+0x10] ;  /* 0x000010040a148981 */ /* 0x000ee8000c1e1900 */
[----:B------:R-:W4:Y:S04]  /*0310*/  @P1 LDG.E R22, desc[UR4][R10.64+0x14] ;  /* 0x000014040a161981 */ /* 0x000f28000c1e1900 */
[----:B------:R-:W4:Y:S04]  /*0320*/  @P2 LDG.E R26, desc[UR4][R10.64+0x28] ;  /* 0x000028040a1a2981 */ /* 0x000f28000c1e1900 */
[----:B------:R-:W4:Y:S04]  /*0330*/  @!P0 LDG.E R21, desc[UR4][R10.64+0x4] ;  /* 0x000004040a158981 */ /* 0x000f28000c1e1900 */
[----:B------:R-:W4:Y:S04]  /*0340*/  @!P0 LDG.E R23, desc[UR4][R10.64+0xc] ;  /* 0x00000c040a178981 */ /* 0x000f28000c1e1900 */
[----:B------:R-:W4:Y:S04]  /*0350*/  @P1 LDG.E R25, desc[UR4][R10.64+0x18] ;  /* 0x000018040a191981 */ /* 0x000f28000c1e1900 */
[----:B------:R-:W4:Y:S04]  /*0360*/  @P3 LDG.E R28, desc[UR4][R10.64+0x3c] ;  /* 0x00003c040a1c3981 */ /* 0x000f28000c1e1900 */
[----:B------:R-:W4:Y:S01]  /*0370*/  @P6 LDG.E R27, desc[UR4][R10.64+0x7c] ;  /* 0x00007c040a1b6981 */ /* 0x000f22000c1e1900 */
[----:B--2---:R-:W-:-:S03]  /*0380*/  @!P0 LOP3.LUT R15, R15, R18, RZ, 0x3c, !PT ;  /* 0x000000120f0f8212 */ /* 0x004fc600078e3cff */
[----:B------:R-:W2:Y:S01]  /*0390*/  @!P0 LDG.E R18, desc[UR4][R10.64+0x8] ;  /* 0x000008040a128981 */ /* 0x000ea2000c1e1900 */
[----:B---3--:R-:W-:-:S03]  /*03a0*/  @!P0 LOP3.LUT R3, R3, R20, RZ, 0x3c, !PT ;  /* 0x0000001403038212 */ /* 0x008fc600078e3cff */
[----:B------:R-:W3:Y:S01]  /*03b0*/  @P1 LDG.E R20, desc[UR4][R10.64+0x24] ;  /* 0x000024040a141981 */ /* 0x000ee2000c1e1900 */
[----:B----4-:R-:W-:-:S03]  /*03c0*/  @P1 LOP3.LUT R15, R15, R22, RZ, 0x3c, !PT ;  /* 0x000000160f0f1212 */ /* 0x010fc600078e3cff */
[----:B------:R-:W4:Y:S01]  /*03d0*/  @P2 LDG.E R22, desc[UR4][R10.64+0x38] ;  /* 0x000038040a162981 */ /* 0x000f22000c1e1900 */
[----:B------:R-:W-:-:S03]  /*03e0*/  @P2 LOP3.LUT R15, R15, R26, RZ, 0x3c, !PT ;  /* 0x0000001a0f0f2212 */ /* 0x000fc600078e3cff */
[----:B------:R-:W4:Y:S01]  /*03f0*/  @P4 LDG.E R26, desc[UR4][R10.64+0x50] ;  /* 0x000050040a1a4981 */ /* 0x000f22000c1e1900 */
[----:B------:R-:W-:-:S03]  /*0400*/  @!P0 LOP3.LUT R4, R4, R21, RZ, 0x3c, !PT ;  /* 0x0000001504048212 */ /* 0x000fc600078e3cff */
[----:B------:R-:W4:Y:S01]  /*0410*/  @P1 LDG.E R21, desc[UR4][R10.64+0x20] ;  /* 0x000020040a151981 */ /* 0x000f22000c1e1900 */
[----:B------:R-:W-:-:S03]  /*0420*/  @!P0 LOP3.LUT R2, R2, R23, RZ, 0x3c, !PT ;  /* 0x0000001702028212 */ /* 0x000fc600078e3cff */
[----:B------:R-:W4:Y:S01]  /*0430*/  @P2 LDG.E R23, desc[UR4][R10.64+0x2c] ;  /* 0x00002c040a172981 */ /* 0x000f22000c1e1900 */
[----:B------:R-:W-:-:S03]  /*0440*/  @P1 LOP3.LUT R4, R4, R25, RZ, 0x3c, !PT ;  /* 0x0000001904041212 */ /* 0x000fc600078e3cff */
[----:B------:R-:W4:Y:S01]  /*0450*/  @P2 LDG.E R25, desc[UR4][R10.64+0x34] ;  /* 0x000034040a192981 */ /* 0x000f22000c1e1900 */
[----:B--2---:R-:W-:-:S03]  /*0460*/  @!P0 LOP3.LUT R5, R5, R18, RZ, 0x3c, !PT ;  /* 0x0000001205058212 */ /* 0x004fc600078e3cff */
[----:B------:R-:W2:Y:S01]  /*0470*/  @P1 LDG.E R18, desc[UR4][R10.64+0x1c] ;  /* 0x00001c040a121981 */ /* 0x000ea2000c1e1900 */
[----:B---3--:R-:W-:-:S03]  /*0480*/  @P1 LOP3.LUT R3, R3, R20, RZ, 0x3c, !PT ;  /* 0x0000001403031212 */ /* 0x008fc600078e3cff */
[----:B------:R-:W3:Y:S01]  /*0490*/  @P2 LDG.E R20, desc[UR4][R10.64+0x30] ;  /* 0x000030040a142981 */ /* 0x000ee2000c1e1900 */
[----:B----4-:R-:W-:-:S03]  /*04a0*/  @P2 LOP3.LUT R3, R3, R22, RZ, 0x3c, !PT ;  /* 0x0000001603032212 */ /* 0x010fc600078e3cff */
[----:B------:R-:W4:Y:S01]  /*04b0*/  @P3 LDG.E R22, desc[UR4][R10.64+0x4c] ;  /* 0x00004c040a163981 */ /* 0x000f22000c1e1900 */
[----:B------:R-:W-:-:S04]  /*04c0*/  @P3 LOP3.LUT R15, R15, R28, RZ, 0x3c, !PT ;  /* 0x0000001c0f0f3212 */ /* 0x000fc800078e3cff */
[----:B------:R-:W-:Y:S02]  /*04d0*/  @P4 LOP3.LUT R15, R15, R26, RZ, 0x3c, !PT ;  /* 0x0000001a0f0f4212 */ /* 0x000fe400078e3cff */
[----:B------:R-:W-:Y:S01]  /*04e0*/  @P1 LOP3.LUT R2, R2, R21, RZ, 0x3c, !PT ;  /* 0x0000001502021212 */ /* 0x000fe200078e3cff */
[----:B------:R-:W4:Y:S04]  /*04f0*/  @P5 LDG.E R26, desc[UR4][R10.64+0x64] ;  /* 0x000064040a1a5981 */ /* 0x000f28000c1e1900 */
[----:B------:R-:W4:Y:S01]  /*0500*/  @P3 LDG.E R21, desc[UR4][R10.64+0x40] ;  /* 0x000040040a153981 */ /* 0x000f22000c1e1900 */
[----:B------:R-:W-:Y:S02]  /*0510*/  @P2 LOP3.LUT R4, R4, R23, RZ, 0x3c, !PT ;  /* 0x0000001704042212 */ /* 0x000fe400078e3cff */
[----:B------:R-:W-:Y:S01]  /*0520*/  @P2 LOP3.LUT R2, R2, R25, RZ, 0x3c, !PT ;  /* 0x0000001902022212 */ /* 0x000fe200078e3cff */
[----:B------:R-:W4:Y:S04]  /*0530*/  @P3 LDG.E R23, desc[UR4][R10.64+0x48] ;  /* 0x000048040a173981 */ /* 0x000f28000c1e1900 */
[----:B------:R-:W4:Y:S01]  /*0540*/  @P4 LDG.E R25, desc[UR4][R10.64+0x54] ;  /* 0x000054040a194981 */ /* 0x000f22000c1e1900 */
[----:B--2---:R-:W-:-:S03]  /*0550*/  @P1 LOP3.LUT R5, R5, R18, RZ, 0x3c, !PT ;  /* 0x0000001205051212 */ /* 0x004fc600078e3cff */
[----:B------:R-:W2:Y:S01]  /*0560*/  @P3 LDG.E R18, desc[UR4][R10.64+0x44] ;  /* 0x000044040a123981 */ /* 0x000ea2000c1e1900 */
[----:B---3--:R-:W-:-:S03]  /*0570*/  @P2 LOP3.LUT R5, R5, R20, RZ, 0x3c, !PT ;  /* 0x0000001405052212 */ /* 0x008fc600078e3cff */
[----:B------:R-:W3:Y:S01]  /*0580*/  @P4 LDG.E R20, desc[UR4][R10.64+0x58] ;  /* 0x000058040a144981 */ /* 0x000ee2000c1e1900 */
[----:B----4-:R-:W-:-:S03]  /*0590*/  @P3 LOP3.LUT R3, R3, R22, RZ, 0x3c, !PT ;  /* 0x0000001603033212 */ /* 0x010fc600078e3cff */
[----:B------:R-:W4:Y:S01]  /*05a0*/  @P4 LDG.E R22, desc[UR4][R10.64+0x60] ;  /* 0x000060040a164981 */ /* 0x000f22000c1e1900 */
[----:B------:R-:W-:Y:S02]  /*05b0*/  LOP3.LUT P0, RZ, R24, 0x80, RZ, 0xc0, !PT ;  /* 0x0000008018ff7812 */ /* 0x000fe4000780c0ff */
[----:B------:R-:W-:Y:S02]  /*05c0*/  @P5 LOP3.LUT R15, R15, R26, RZ, 0x3c, !PT ;  /* 0x0000001a0f0f5212 */ /* 0x000fe400078e3cff */
[----:B------:R-:W4:Y:S01]  /*05d0*/  @P6 LDG.E R26, desc[UR4][R10.64+0x78] ;  /* 0x000078040a1a6981 */ /* 0x000f22000c1e1900 */
[----:B------:R-:W-:-:S03]  /*05e0*/  @P3 LOP3.LUT R4, R4, R21, RZ, 0x3c, !PT ;  /* 0x0000001504043212 */ /* 0x000fc600078e3cff */
[----:B------:R-:W4:Y:S01]  /*05f0*/  @P4 LDG.E R21, desc[UR4][R10.64+0x5c] ;  /* 0x00005c040a154981 */ /* 0x000f22000c1e1900 */
[----:B------:R-:W-:-:S03]  /*0600*/  @P3 LOP3.LUT R2, R2, R23, RZ, 0x3c, !PT ;  /* 0x0000001702023212 */ /* 0x000fc600078e3cff */
[----:B------:R-:W4:Y:S01]  /*0610*/  @P5 LDG.E R23, desc[UR4][R10.64+0x68] ;  /* 0x000068040a175981 */ /* 0x000f22000c1e1900 */
[----:B------:R-:W-:-:S03]  /*0620*/  @P4 LOP3.LUT R4, R4, R25, RZ, 0x3c, !PT ;  /* 0x0000001904044212 */ /* 0x000fc600078e3cff */
[----:B------:R-:W4:Y:S01]  /*0630*/  @P5 LDG.E R25, desc[UR4][R10.64+0x70] ;  /* 0x000070040a195981 */ /* 0x000f22000c1e1900 */
[----:B--2---:R-:W-:-:S03]  /*0640*/  @P3 LOP3.LUT R5, R5, R18, RZ, 0x3c, !PT ;  /* 0x0000001205053212 */ /* 0x004fc600078e3cff */
[----:B------:R-:W2:Y:S01]  /*0650*/  @P5 LDG.E R18, desc[UR4][R10.64+0x6c] ;  /* 0x00006c040a125981 */ /* 0x000ea2000c1e1900 */
[----:B---3--:R-:W-:-:S03]  /*0660*/  @P4 LOP3.LUT R5, R5, R20, RZ, 0x3c, !PT ;  /* 0x0000001405054212 */ /* 0x008fc600078e3cff */
[----:B------:R-:W3:Y:S01]  /*0670*/  @P5 LDG.E R20, desc[UR4][R10.64+0x74] ;  /* 0x000074040a145981 */ /* 0x000ee2000c1e1900 */
[----:B----4-:R-:W-:-:S03]  /*0680*/  @P4 LOP3.LUT R3, R3, R22, RZ, 0x3c, !PT ;  /* 0x0000001603034212 */ /* 0x010fc600078e3cff */
[----:B------:R-:W4:Y:S01]  /*0690*/  @P0 LDG.E R22, desc[UR4][R10.64+0x8c] ;  /* 0x00008c040a160981 */ /* 0x000f22000c1e1900 */
[----:B------:R-:W-:-:S03]  /*06a0*/  @P6 LOP3.LUT R15, R15, R26, RZ, 0x3c, !PT ;  /* 0x0000001a0f0f6212 */ /* 0x000fc600078e3cff */
        /* <DEDUP_REMOVED lines=13> */
[----:B------:R-:W-:Y:S02]  /*0780*/  @P6 LOP3.LUT R4, R4, R27, RZ, 0x3c, !PT ;  /* 0x0000001b04046212 */ /* 0x000fe400078e3cff */
[----:B------:R-:W-:Y:S02]  /*0790*/  @P6 LOP3.LUT R2, R2, R21, RZ, 0x3c, !PT ;  /* 0x0000001502026212 */ /* 0x000fe400078e3cff */
[----:B------:R-:W-:Y:S02]  /*07a0*/  @P0 LOP3.LUT R4, R4, R23, RZ, 0x3c, !PT ;  /* 0x0000001704040212 */ /* 0x000fe400078e3cff */
[----:B------:R-:W-:Y:S02]  /*07b0*/  @P0 LOP3.LUT R2, R2, R25, RZ, 0x3c, !PT ;  /* 0x0000001902020212 */ /* 0x000fe400078e3cff */
[----:B--2---:R-:W-:Y:S02]  /*07c0*/  @P6 LOP3.LUT R5, R5, R18, RZ, 0x3c, !PT ;  /* 0x0000001205056212 */ /* 0x004fe400078e3cff */
[----:B---3--:R-:W-:-:S02]  /*07d0*/  @P6 LOP3.LUT R3, R3, R20, RZ, 0x3c, !PT ;  /* 0x0000001403036212 */ /* 0x008fc400078e3cff */
[----:B----4-:R-:W-:Y:S02]  /*07e0*/  @P0 LOP3.LUT R5, R5, R22, RZ, 0x3c, !PT ;  /* 0x0000001605050212 */ /* 0x010fe400078e3cff */
[----:B------:R-:W-:Y:S02]  /*07f0*/  @P0 LOP3.LUT R3, R3, R26, RZ, 0x3c, !PT ;  /* 0x0000001a03030212 */ /* 0x000fe400078e3cff */
[----:B------:R-:W-:-:S13]  /*0800*/  R2P PR, R24.B1, 0x7f ;  /* 0x0000007f18007804 */ /* 0x000fda0000001000 */
[----:B------:R-:W2:Y:S04]  /*0810*/  @P0 LDG.E R18, desc[UR4][R10.64+0xa0] ;  /* 0x0000a0040a120981 */ /* 0x000ea8000c1e1900 */
[----:B------:R-:W3:Y:S04]  /*0820*/  @P1 LDG.E R22, desc[UR4][R10.64+0xb4] ;  /* 0x0000b4040a161981 */ /* 0x000ee8000c1e1900 */
[----:B------:R-:W4:Y:S04]  /*0830*/  @P2 LDG.E R26, desc[UR4][R10.64+0xc8] ;  /* 0x0000c8040a1a2981 */ /* 0x000f28000c1e1900 */
[----:B------:R-:W4:Y:S04]  /*0840*/  @P3 LDG.E R28, desc[UR4][R10.64+0xdc] ;  /* 0x0000dc040a1c3981 */ /* 0x000f28000c1e1900 */
[----:B------:R-:W4:Y:S04]  /*0850*/  @P0 LDG.E R23, desc[UR4][R10.64+0xa4] ;  /* 0x0000a4040a170981 */ /* 0x000f28000c1e1900 */
[----:B------:R-:W4:Y:S04]  /*0860*/  @P0 LDG.E R20, desc[UR4][R10.64+0xa8] ;  /* 0x0000a8040a140981 */ /* 0x000f28000c1e1900 */
[----:B------:R-:W4:Y:S04]  /*0870*/  @P4 LDG.E R25, desc[UR4][R10.64+0xf0] ;  /* 0x0000f0040a194981 */ /* 0x000f28000c1e1900 */
        /* <DEDUP_REMOVED lines=21> */
[----:B------:R-:W-:Y:S02]  /*09d0*/  LOP3.LUT P0, RZ, R24, 0x8000, RZ, 0xc0, !PT ;  /* 0x0000800018ff7812 */ /* 0x000fe4000780c0ff */
[----:B----4-:R-:W-:Y:S01]  /*09e0*/  @P5 LOP3.LUT R15, R15, R26, RZ, 0x3c, !PT ;  /* 0x0000001a0f0f5212 */ /* 0x010fe200078e3cff */
[----:B------:R-:W4:Y:S04]  /*09f0*/  @P3 LDG.E R24, desc[UR4][R10.64+0xe4] ;  /* 0x0000e4040a183981 */ /* 0x000f28000c1e1900 */
[----:B------:R-:W2:Y:S01]  /*0a00*/  @P6 LDG.E R26, desc[UR4][R10.64+0x118] ;  /* 0x000118040a1a6981 */ /* 0x000ea2000c1e1900 */
        /* <DEDUP_REMOVED lines=8> */
[----:B---3--:R-:W-:-:S03]  /*0a90*/  @P2 LOP3.LUT R3, R3, R22, RZ, 0x3c, !PT ;  /* 0x0000001603032212 */ /* 0x008fc600078e3cff */
[----:B------:R-:W3:Y:S01]  /*0aa0*/  @P4 LDG.E R22, desc[UR4][R10.64+0x100] ;  /* 0x000100040a164981 */ /* 0x000ee2000c1e1900 */
[----:B--2---:R-:W-:-:S03]  /*0ab0*/  @P6 LOP3.LUT R15, R15, R26, RZ, 0x3c, !PT ;  /* 0x0000001a0f0f6212 */ /* 0x004fc600078e3cff */
[----:B------:R-:W2:Y:S01]  /*0ac0*/  @P0 LDG.E R26, desc[UR4][R10.64+0x12c] ;  /* 0x00012c040a1a0981 */ /* 0x000ea2000c1e1900 */
[----:B----4-:R-:W-:-:S03]  /*0ad0*/  @P2 LOP3.LUT R2, R2, R23, RZ, 0x3c, !PT ;  /* 0x0000001702022212 */ /* 0x010fc600078e3cff */
[----:B------:R-:W4:Y:S01]  /*0ae0*/  @P4 LDG.E R23, desc[UR4][R10.64+0xfc] ;  /* 0x0000fc040a174981 */ /* 0x000f22000c1e1900 */
[----:B------:R-:W-:-:S03]  /*0af0*/  @P2 LOP3.LUT R5, R5, R20, RZ, 0x3c, !PT ;  /* 0x0000001405052212 */ /* 0x000fc600078e3cff */
[----:B------:R-:W4:Y:S01]  /*0b00*/  @P4 LDG.E R20, desc[UR4][R10.64+0xf8] ;  /* 0x0000f8040a144981 */ /* 0x000f22000c1e1900 */
[----:B------:R-:W-:Y:S02]  /*0b10*/  @P3 LOP3.LUT R2, R2, R27, RZ, 0x3c, !PT ;  /* 0x0000001b02023212 */ /* 0x000fe400078e3cff */
[----:B------:R-:W-:Y:S01]  /*0b20*/  @P3 LOP3.LUT R4, R4, R25, RZ, 0x3c, !PT ;  /* 0x0000001904043212 */ /* 0x000fe200078e3cff */
[----:B------:R-:W4:Y:S01]  /*0b30*/  @P5 LDG.E R27, desc[UR4][R10.64+0x110] ;  /* 0x000110040a1b5981 */ /* 0x000f22000c1e1900 */
[----:B------:R-:W-:-:S03]  /*0b40*/  @P3 LOP3.LUT R5, R5, R24, RZ, 0x3c, !PT ;  /* 0x0000001805053212 */ /* 0x000fc600078e3cff */
[----:B------:R-:W4:Y:S04]  /*0b50*/  @P5 LDG.E R25, desc[UR4][R10.64+0x108] ;  /* 0x000108040a195981 */ /* 0x000f28000c1e1900 */
        /* <DEDUP_REMOVED lines=19> */
[----:B------:R-:W-:-:S05]  /*0c90*/  VIADD R19, R19, 0x10 ;  /* 0x0000001013137836 */ /* 0x000fca0000000000 */
[----:B------:R-:W-:Y:S02]  /*0ca0*/  ISETP.NE.AND P1, PT, R19, 0x20, PT ;  /* 0x000000201300780c */ /* 0x000fe40003f25270 */
[----:B------:R-:W-:Y:S02]  /*0cb0*/  @P5 LOP3.LUT R3, R3, R18, RZ, 0x3c, !PT ;  /* 0x0000001203035212 */ /* 0x000fe400078e3cff */
[----:B------:R-:W-:Y:S02]  /*0cc0*/  @P6 LOP3.LUT R4, R4, R21, RZ, 0x3c, !PT ;  /* 0x0000001504046212 */ /* 0x000fe400078e3cff */
[----:B---3--:R-:W-:-:S04]  /*0cd0*/  @P6 LOP3.LUT R3, R3, R22, RZ, 0x3c, !PT ;  /* 0x0000001603036212 */ /* 0x008fc800078e3cff */
[----:B--2---:R-:W-:Y:S02]  /*0ce0*/  @P0 LOP3.LUT R3, R3, R26, RZ, 0x3c, !PT ;  /* 0x0000001a03030212 */ /* 0x004fe400078e3cff */
[----:B----4-:R-:W-:Y:S02]  /*0cf0*/  @P6 LOP3.LUT R2, R2, R23, RZ, 0x3c, !PT ;  /* 0x0000001702026212 */ /* 0x010fe400078e3cff */
[----:B------:R-:W-:Y:S02]  /*0d00*/  @P6 LOP3.LUT R5, R5, R20, RZ, 0x3c, !PT ;  /* 0x0000001405056212 */ /* 0x000fe400078e3cff */
[----:B------:R-:W-:Y:S02]  /*0d10*/  @P0 LOP3.LUT R2, R2, R27, RZ, 0x3c, !PT ;  /* 0x0000001b02020212 */ /* 0x000fe400078e3cff */
[----:B------:R-:W-:Y:S02]  /*0d20*/  @P0 LOP3.LUT R4, R4, R25, RZ, 0x3c, !PT ;  /* 0x0000001904040212 */ /* 0x000fe400078e3cff */
[----:B------:R-:W-:Y:S01]  /*0d30*/  @P0 LOP3.LUT R5, R5, R24, RZ, 0x3c, !PT ;  /* 0x0000001805050212 */ /* 0x000fe200078e3cff */
[----:B------:R-:W-:Y:S06]  /*0d40*/  @P1 BRA `(.L_x_4) ;  /* 0xfffffff400481947 */ /* 0x000fec000383ffff */
[----:B------:R-:W-:-:S05]  /*0d50*/  VIADD R17, R17, 0x1 ;  /* 0x0000000111117836 */ /* 0x000fca0000000000 */
[----:B------:R-:W-:-:S13]  /*0d60*/  ISETP.NE.AND P0, PT, R17, 0x5, PT ;  /* 0x000000051100780c */ /* 0x000fda0003f05270 */
[----:B------:R-:W-:Y:S05]  /*0d70*/  @P0 BRA `(.L_x_5) ;  /* 0xfffffff400300947 */ /* 0x000fea000383ffff */
[----:B------:R1:W-:Y:S01]  /*0d80*/  STG.E.64 desc[UR4][R6.64+0x8], R4 ;  /* 0x0000080406007986 */ /* 0x0003e2000c101b04 */
[----:B------:R-:W-:Y:S01]  /*0d90*/  VIADD R14, R14, 0x1 ;  /* 0x000000010e0e7836 */ /* 0x000fe20000000000 */
[----:B------:R-:W-:Y:S02]  /*0da0*/  LOP3.LUT R11, R0, 0x3, RZ, 0xc0, !PT ;  /* 0x00000003000b7812 */ /* 0x000fe400078ec0ff */
[----:B------:R1:W-:Y:S02]  /*0db0*/  STG.E.64 desc[UR4][R6.64+0x10], R2 ;  /* 0x0000100206007986 */ /* 0x0003e4000c101b04 */
[----:B------:R-:W-:Y:S02]  /*0dc0*/  ISETP.GE.U32.AND P0, PT, R14, R11, PT ;  /* 0x0000000b0e00720c */ /* 0x000fe40003f06070 */
[----:B------:R1:W-:Y:S11]  /*0dd0*/  STG.E desc[UR4][R6.64+0x4], R15 ;  /* 0x0000040f06007986 */ /* 0x0003f6000c101904 */
[----:B------:R-:W-:Y:S05]  /*0de0*/  @!P0 BRA `(.L_x_6) ;  /* 0xfffffff400048947 */ /* 0x000fea000383ffff */
.L_x_3:
[----:B------:R-:W-:Y:S05]  /*0df0*/  BSYNC.RECONVERGENT B1 ;  /* 0x0000000000017941 */ /* 0x000fea0003800200 */
.L_x_2:
[----:B------:R-:W-:Y:S01]  /*0e00*/  ISETP.GT.U32.AND P0, PT, R0, 0x3, PT ;  /* 0x000000030000780c */ /* 0x000fe20003f04070 */
[----:B------:R-:W-:Y:S01]  /*0e10*/  VIADD R12, R12, 0x1 ;  /* 0x000000010c0c7836 */ /* 0x000fe20000000000 */
[--C-:B------:R-:W-:Y:S02]  /*0e20*/  SHF.R.U64 R0, R0, 0x2, R13.reuse ;  /* 0x0000000200007819 */ /* 0x100fe4000000120d */
[----:B------:R-:W-:Y:S02]  /*0e30*/  ISETP.GT.U32.AND.EX P0, PT, R13, RZ, PT, P0 ;  /* 0x000000ff0d00720c */ /* 0x000fe40003f04100 */
[----:B------:R-:W-:-:S11]  /*0e40*/  SHF.R.U32.HI R13, RZ, 0x2, R13 ;  /* 0x00000002ff0d7819 */ /* 0x000fd6000001160d */
[----:B------:R-:W-:Y:S05]  /*0e50*/  @P0 BRA `(.L_x_7) ;  /* 0xfffffff000c80947 */ /* 0x000fea000383ffff */
.L_x_1:
[----:B------:R-:W-:Y:S05]  /*0e60*/  BSYNC.RECONVERGENT B0 ;  /* 0x0000000000007941 */ /* 0x000fea0003800200 */
.L_x_0:
[----:B------:R-:W-:Y:S04]  /*0e70*/  STG.E.64 desc[UR4][R6.64+0x18], RZ ;  /* 0x000018ff06007986 */ /* 0x000fe8000c101b04 */
[----:B------:R-:W-:Y:S04]  /*0e80*/  STG.E desc[UR4][R6.64+0x20], RZ ;  /* 0x000020ff06007986 */ /* 0x000fe8000c101904 */
[----:B------:R-:W-:Y:S01]  /*0e90*/  STG.E.64 desc[UR4][R6.64+0x28], RZ ;  /* 0x000028ff06007986 */ /* 0x000fe2000c101b04 */
[----:B------:R-:W-:Y:S05]  /*0ea0*/  EXIT ;  /* 0x000000000000794d */ /* 0x000fea0003800000 */
.L_x_8:
[----:B------:R-:W-:-:S00]  /*0eb0*/  BRA `(.L_x_8) ;  /* 0xfffffffc00fc7947 */ /* 0x000fc0000383ffff */
[----:B------:R-:W-:-:S00]  /*0ec0*/  NOP ;  /* 0x0000000000007918 */ /* 0x000fc00000000000 */
        /* <DEDUP_REMOVED lines=11> */
.L_x_31:


//--------------------- .text._Z14europeanOptioniiPfP17curandStateXORWOW --------------------------
	.section	.text._Z14europeanOptioniiPfP17curandStateXORWOW,"ax",@progbits
	.align	128
        .global         _Z14europeanOptioniiPfP17curandStateXORWOW
        .type           _Z14europeanOptioniiPfP17curandStateXORWOW,@function
        .size           _Z14europeanOptioniiPfP17curandStateXORWOW,(.L_x_30 - _Z14europeanOptioniiPfP17curandStateXORWOW)
        .other          _Z14europeanOptioniiPfP17curandStateXORWOW,@"STO_CUDA_ENTRY STV_DEFAULT"
_Z14europeanOptioniiPfP17curandStateXORWOW:
.text._Z14europeanOptioniiPfP17curandStateXORWOW:
[----:B------:R-:W-:Y:S01]  /*0000*/  LDC R1, c[0x0][0x37c] ;  /* 0x0000df00ff017b82 */ /* 0x000fe20000000800 */
[----:B------:R-:W0:Y:S01]  /*0010*/  LDCU UR4, c[0x0][0x380] ;  /* 0x00007000ff0477ac */ /* 0x000e220008000800 */
[----:B------:R-:W1:Y:S01]  /*0020*/  S2R R0, SR_TID.X ;  /* 0x0000000000007919 */ /* 0x000e620000002100 */
[----:B------:R-:W1:Y:S01]  /*0030*/  S2R R9, SR_CTAID.X ;  /* 0x0000000000097919 */ /* 0x000e620000002500 */
[----:B0-----:R-:W0:Y:S01]  /*0040*/  I2F.F64 R4, UR4 ;  /* 0x0000000400047d12 */ /* 0x001e220008201c00 */
[----:B------:R-:W1:Y:S07]  /*0050*/  LDCU UR4, c[0x0][0x360] ;  /* 0x00006c00ff0477ac */ /* 0x000e6e0008000800 */
[----:B0-----:R-:W0:Y:S01]  /*0060*/  MUFU.RCP64H R3, R5 ;  /* 0x0000000500037308 */ /* 0x001e220000001800 */
[----:B------:R-:W-:-:S02]  /*0070*/  VIADD R2, R5, 0x300402 ;  /* 0x0030040205027836 */ /* 0x000fc40000000000 */
[----:B-1----:R-:W-:-:S03]  /*0080*/  IMAD R0, R9, UR4, R0 ;  /* 0x0000000409007c24 */ /* 0x002fc6000f8e0200 */
[----:B------:R-:W-:Y:S01]  /*0090*/  FSETP.GEU.AND P0, PT, |R2|, 5.8789094863358348022e-39, PT ;  /* 0x004004020200780b */ /* 0x000fe20003f0e200 */
[----:B0-----:R-:W-:-:S08]  /*00a0*/  DFMA R6, -R4, R2, 1 ;  /* 0x3ff000000406742b */ /* 0x001fd00000000102 */
[----:B------:R-:W-:-:S08]  /*00b0*/  DFMA R6, R6, R6, R6 ;  /* 0x000000060606722b */ /* 0x000fd00000000006 */
[----:B------:R-:W-:-:S08]  /*00c0*/  DFMA R6, R2, R6, R2 ;  /* 0x000000060206722b */ /* 0x000fd00000000002 */
[----:B------:R-:W-:-:S08]  /*00d0*/  DFMA R38, -R4, R6, 1 ;  /* 0x3ff000000426742b */ /* 0x000fd00000000106 */
[----:B------:R-:W-:Y:S01]  /*00e0*/  DFMA R38, R6, R38, R6 ;  /* 0x000000260626722b */ /* 0x000fe20000000006 */
[----:B------:R-:W-:Y:S10]  /*00f0*/  @P0 BRA `(.L_x_9) ;  /* 0x0000000000100947 */ /* 0x000ff40003800000 */
[----:B------:R-:W-:-:S05]  /*0100*/  LOP3.LUT R2, R5, 0x7fffffff, RZ, 0xc0, !PT ;  /* 0x7fffffff05027812 */ /* 0x000fca00078ec0ff */
[----:B------:R-:W-:Y:S01]  /*0110*/  VIADD R8, R2, 0xfff00000 ;  /* 0xfff0000002087836 */ /* 0x000fe20000000000 */
[----:B------:R-:W-:-:S07]  /*0120*/  MOV R2, 0x140 ;  /* 0x0000014000027802 */ /* 0x000fce0000000f00 */
[----:B------:R-:W-:Y:S05]  /*0130*/  CALL.REL.NOINC `($__internal_0_$__cuda_sm20_dblrcp_rn_slowpath_v3) ;  /* 0x0000000c008c7944 */ /* 0x000fea0003c00000 */
.L_x_9:
[----:B------:R-:W0:Y:S02]  /*0140*/  LDCU UR4, c[0x0][0x380] ;  /* 0x00007000ff0477ac */ /* 0x000e240008000800 */
[----:B0-----:R-:W-:-:S13]  /*0150*/  ISETP.GE.AND P0, PT, R0, UR4, PT ;  /* 0x0000000400007c0c */ /* 0x001fda000bf06270 */
[----:B------:R-:W-:Y:S05]  /*0160*/  @P0 EXIT ;  /* 0x000000000000094d */ /* 0x000fea0003800000 */
[----:B------:R-:W0:Y:S01]  /*0170*/  LDC R17, c[0x0][0x384] ;  /* 0x0000e100ff117b82 */ /* 0x000e220000000800 */
[----:B------:R-:W1:Y:S01]  /*0180*/  LDCU.64 UR4, c[0x0][0x358] ;  /* 0x00006b00ff0477ac */ /* 0x000e620008000a00 */
[----:B------:R-:W-:Y:S02]  /*0190*/  MOV R13, RZ ;  /* 0x000000ff000d7202 */ /* 0x000fe40000000f00 */
[----:B0-----:R-:W-:-:S13]  /*01a0*/  ISETP.GE.AND P0, PT, R17, 0x1, PT ;  /* 0x000000011100780c */ /* 0x001fda0003f06270 */
[----:B-1----:R-:W-:Y:S05]  /*01b0*/  @!P0 BRA `(.L_x_10) ;  /* 0x0000000c00508947 */ /* 0x002fea0003800000 */
[----:B------:R-:W0:Y:S02]  /*01c0*/  LDC.64 R8, c[0x0][0x390] ;  /* 0x0000e400ff087b82 */ /* 0x000e240000000a00 */
[----:B0-----:R-:W-:-:S05]  /*01d0*/  IMAD.WIDE R8, R0, 0x30, R8 ;  /* 0x0000003000087825 */ /* 0x001fca00078e0208 */
[----:B------:R-:W2:Y:S04]  /*01e0*/  LDG.E.64 R34, desc[UR4][R8.64] ;  /* 0x0000000408227981 */ /* 0x000ea8000c1e1b00 */
[----:B------:R0:W5:Y:S04]  /*01f0*/  LDG.E.64 R6, desc[UR4][R8.64+0x8] ;  /* 0x0000080408067981 */ /* 0x000168000c1e1b00 */
[----:B------:R0:W5:Y:S01]  /*0200*/  LDG.E.64 R4, desc[UR4][R8.64+0x10] ;  /* 0x0000100408047981 */ /* 0x000162000c1e1b00 */
[----:B------:R-:W-:Y:S01]  /*0210*/  UMOV UR6, 0x3d70a3d7 ;  /* 0x3d70a3d700067882 */ /* 0x000fe20000000000 */
[----:B------:R-:W-:Y:S01]  /*0220*/  UMOV UR7, 0x4018d70a ;  /* 0x4018d70a00077882 */ /* 0x000fe20000000000 */
[----:B------:R-:W-:Y:S01]  /*0230*/  IMAD.MOV R15, RZ, RZ, -R17 ;  /* 0x000000ffff0f7224 */ /* 0x000fe200078e0a11 */
[----:B------:R-:W-:Y:S01]  /*0240*/  DMUL R10, R38, UR6 ;  /* 0x00000006260a7c28 */ /* 0x000fe20008000000 */
[----:B------:R-:W-:Y:S01]  /*0250*/  CS2R R2, SRZ ;  /* 0x0000000000027805 */ /* 0x000fe2000001ff00 */
[----:B------:R-:W-:Y:S01]  /*0260*/  IMAD.MOV.U32 R26, RZ, RZ, 0xb178b37 ;  /* 0x0b178b37ff1a7424 */ /* 0x000fe200078e00ff */
[----:B------:R-:W-:Y:S01]  /*0270*/  MOV R27, 0x3f84e443 ;  /* 0x3f84e443001b7802 */ /* 0x000fe20000000f00 */
[----:B------:R-:W-:-:S02]  /*0280*/  IMAD.MOV.U32 R12, RZ, RZ, 0x0 ;  /* 0x00000000ff0c7424 */ /* 0x000fc400078e00ff */
[----:B------:R-:W-:Y:S02]  /*0290*/  IMAD.MOV.U32 R13, RZ, RZ, 0x40590000 ;  /* 0x40590000ff0d7424 */ /* 0x000fe400078e00ff */
[----:B--2---:R-:W-:Y:S01]  /*02a0*/  IMAD R14, R17, 0xb0f8a, R34 ;  /* 0x000b0f8a110e7824 */ /* 0x004fe200078e0222 */
[----:B0-----:R-:W-:-:S07]  /*02b0*/  IADD3 R34, PT, PT, R34, 0xb0f8a, RZ ;  /* 0x000b0f8a22227810 */ /* 0x001fce0007ffe0ff */
.L_x_18:
[----:B------:R-:W-:Y:S01]  /*02c0*/  DSETP.MAX.AND P0, P1, RZ, R26, PT ;  /* 0x0000001aff00722a */ /* 0x000fe2000390f000 */
[----:B0-----:R-:W-:Y:S01]  /*02d0*/  IMAD.MOV.U32 R16, RZ, RZ, RZ ;  /* 0x000000ffff107224 */ /* 0x001fe200078e00ff */
[----:B------:R-:W-:Y:S01]  /*02e0*/  MOV R17, R26 ;  /* 0x0000001a00117202 */ /* 0x000fe20000000f00 */
[----:B------:R-:W-:Y:S01]  /*02f0*/  IMAD.MOV.U32 R19, RZ, RZ, R27 ;  /* 0x000000ffff137224 */ /* 0x000fe200078e001b */
[----:B------:R-:W-:Y:S01]  /*0300*/  MOV R22, 0x0 ;  /* 0x0000000000167802 */ /* 0x000fe20000000f00 */
[----:B------:R-:W-:Y:S01]  /*0310*/  IMAD.MOV.U32 R23, RZ, RZ, 0x3fd80000 ;  /* 0x3fd80000ff177424 */ /* 0x000fe200078e00ff */
[----:B------:R-:W-:Y:S01]  /*0320*/  UMOV UR6, 0x6a7ef9db ;  /* 0x6a7ef9db00067882 */ /* 0x000fe20000000000 */
[----:B------:R-:W-:Y:S01]  /*0330*/  UMOV UR7, 0x3f9374bc ;  /* 0x3f9374bc00077882 */ /* 0x000fe20000000000 */
[C---:B------:R-:W-:Y:S01]  /*0340*/  FSEL R21, R16.reuse, R19, P0 ;  /* 0x0000001310157208 */ /* 0x040fe20000000000 */
[----:B------:R-:W-:Y:S01]  /*0350*/  BSSY.RECONVERGENT B0, `(.L_x_11) ;  /* 0x000001c000007945 */ /* 0x000fe20003800200 */
[----:B------:R-:W-:Y:S01]  /*0360*/  SEL R16, R16, R17, P0 ;  /* 0x0000001110107207 */ /* 0x000fe20000000000 */
[----:B-----5:R-:W-:Y:S01]  /*0370*/  IMAD.MOV.U32 R37, RZ, RZ, R6 ;  /* 0x000000ffff257224 */ /* 0x020fe200078e0006 */
[----:B------:R-:W-:Y:S01]  /*0380*/  MOV R36, R35 ;  /* 0x0000002300247202 */ /* 0x000fe20000000f00 */
[----:B------:R-:W-:Y:S01]  /*0390*/  IMAD.MOV.U32 R6, RZ, RZ, R4 ;  /* 0x000000ffff067224 */ /* 0x000fe200078e0004 */
[----:B------:R-:W-:-:S02]  /*03a0*/  @P1 LOP3.LUT R21, R19, 0x80000, RZ, 0xfc, !PT ;  /* 0x0008000013151812 */ /* 0x000fc400078efcff */
[----:B------:R-:W-:Y:S01]  /*03b0*/  MOV R35, R7 ;  /* 0x0000000700237202 */ /* 0x000fe20000000f00 */
[----:B------:R-:W-:Y:S02]  /*03c0*/  IMAD.MOV.U32 R7, RZ, RZ, R5 ;  /* 0x000000ffff077224 */ /* 0x000fe400078e0005 */
[----:B------:R-:W-:-:S06]  /*03d0*/  IMAD.MOV.U32 R17, RZ, RZ, R21 ;  /* 0x000000ffff117224 */ /* 0x000fcc00078e0015 */
[C---:B------:R-:W-:Y:S02]  /*03e0*/  DMUL R18, R16.reuse, R38 ;  /* 0x0000002610127228 */ /* 0x040fe40000000000 */
[----:B------:R-:W-:-:S04]  /*03f0*/  DADD R28, -R16, UR6 ;  /* 0x00000006101c7e29 */ /* 0x000fc80008000100 */
[----:B------:R-:W0:Y:S04]  /*0400*/  MUFU.RSQ64H R21, R19 ;  /* 0x0000001300157308 */ /* 0x000e280000001c00 */
[----:B------:R-:W-:Y:S01]  /*0410*/  VIADD R20, R19, 0xfcb00000 ;  /* 0xfcb0000013147836 */ /* 0x000fe20000000000 */
[----:B------:R-:W-:-:S04]  /*0420*/  DFMA R26, R10, R28, R26 ;  /* 0x0000001c0a1a722b */ /* 0x000fc8000000001a */
[----:B------:R-:W-:Y:S01]  /*0430*/  ISETP.GE.U32.AND P0, PT, R20, 0x7ca00000, PT ;  /* 0x7ca000001400780c */ /* 0x000fe20003f06070 */
[----:B0-----:R-:W-:-:S08]  /*0440*/  DMUL R24, R20, R20 ;  /* 0x0000001414187228 */ /* 0x001fd00000000000 */
[----:B------:R-:W-:-:S08]  /*0450*/  DFMA R24, R18, -R24, 1 ;  /* 0x3ff000001218742b */ /* 0x000fd00000000818 */
[----:B------:R-:W-:Y:S02]  /*0460*/  DFMA R22, R24, R22, 0.5 ;  /* 0x3fe000001816742b */ /* 0x000fe40000000016 */
[----:B------:R-:W-:-:S08]  /*0470*/  DMUL R24, R20, R24 ;  /* 0x0000001814187228 */ /* 0x000fd00000000000 */
[----:B------:R-:W-:-:S08]  /*0480*/  DFMA R22, R22, R24, R20 ;  /* 0x000000181616722b */ /* 0x000fd00000000014 */
[----:B------:R-:W-:Y:S02]  /*0490*/  DMUL R24, R18, R22 ;  /* 0x0000001612187228 */ /* 0x000fe40000000000 */
[----:B------:R-:W-:Y:S02]  /*04a0*/  VIADD R31, R23, 0xfff00000 ;  /* 0xfff00000171f7836 */ /* 0x000fe40000000000 */
[----:B------:R-:W-:-:S04]  /*04b0*/  IMAD.MOV.U32 R30, RZ, RZ, R22 ;  /* 0x000000ffff1e7224 */ /* 0x000fc800078e0016 */
[----:B------:R-:W-:-:S08]  /*04c0*/  DFMA R28, R24, -R24, R18 ;  /* 0x80000018181c722b */ /* 0x000fd00000000012 */
[----:B------:R-:W-:Y:S01]  /*04d0*/  DFMA R32, R28, R30, R24 ;  /* 0x0000001e1c20722b */ /* 0x000fe20000000018 */
[----:B-1----:R-:W-:Y:S10]  /*04e0*/  @!P0 BRA `(.L_x_12) ;  /* 0x0000000000088947 */ /* 0x002ff40003800000 */
[----:B------:R-:W-:-:S07]  /*04f0*/  MOV R4, 0x510 ;  /* 0x0000051000047802 */ /* 0x000fce0000000f00 */
[----:B------:R-:W-:Y:S05]  /*0500*/  CALL.REL.NOINC `($__internal_1_$__cuda_sm20_dsqrt_rn_f64_mediumpath_v1) ;  /* 0x0000000c00347944 */ /* 0x000fea0003c00000 */
.L_x_12:
[----:B------:R-:W-:Y:S05]  /*0510*/  BSYNC.RECONVERGENT B0 ;  /* 0x0000000000007941 */ /* 0x000fea0003800200 */
.L_x_11:
[----:B------:R-:W0:Y:S01]  /*0520*/  F2F.F64.F32 R4, R3 ;  /* 0x0000000300047310 */ /* 0x000e220000201800 */
[----:B------:R-:W-:Y:S01]  /*0530*/  MOV R18, 0x617c1bda ;  /* 0x617c1bda00127802 */ /* 0x000fe20000000f00 */
[----:B------:R-:W-:Y:S01]  /*0540*/  IMAD.MOV.U32 R19, RZ, RZ, 0x3fa05532 ;  /* 0x3fa05532ff137424 */ /* 0x000fe200078e00ff */
[----:B------:R-:W-:Y:S01]  /*0550*/  UMOV UR6, 0x0 ;  /* 0x0000000000067882 */ /* 0x000fe20000000000 */
[----:B------:R-:W-:Y:S01]  /*0560*/  UMOV UR7, 0x3fe00000 ;  /* 0x3fe0000000077882 */ /* 0x000fe20000000000 */
[----:B------:R-:W-:Y:S01]  /*0570*/  MOV R24, 0x2f800000 ;  /* 0x2f80000000187802 */ /* 0x000fe20000000f00 */
[----:B------:R-:W-:Y:S01]  /*0580*/  IMAD.MOV.U32 R28, RZ, RZ, 0x3e055027 ;  /* 0x3e055027ff1c7424 */ /* 0x000fe200078e00ff */
[----:B------:R-:W-:Y:S01]  /*0590*/  BSSY.RECONVERGENT B0, `(.L_x_13) ;  /* 0x000006e000007945 */ /* 0x000fe20003800200 */
[----:B------:R-:W-:Y:S01]  /*05a0*/  DFMA R16, R16, -UR6, R18 ;  /* 0x8000000610107c2b */ /* 0x000fe20008000012 */
[----:B------:R-:W-:Y:S01]  /*05b0*/  UMOV UR6, 0xfefa39ef ;  /* 0xfefa39ef00067882 */ /* 0x000fe20000000000 */
[----:B------:R-:W-:Y:S01]  /*05c0*/  IMAD.MOV.U32 R18, RZ, RZ, 0x652b82fe ;  /* 0x652b82feff127424 */ /* 0x000fe200078e00ff */
[----:B------:R-:W-:Y:S01]  /*05d0*/  MOV R19, 0x3ff71547 ;  /* 0x3ff7154700137802 */ /* 0x000fe20000000f00 */
[----:B------:R-:W-:Y:S01]  /*05e0*/  UMOV UR7, 0x3fe62e42 ;  /* 0x3fe62e4200077882 */ /* 0x000fe20000000000 */
[----:B0-----:R-:W-:-:S08]  /*05f0*/  DMUL R4, R4, R32 ;  /* 0x0000002004047228 */ /* 0x001fd00000000000 */
[----:B------:R-:W-:Y:S01]  /*0600*/  DFMA R16, R16, R38, R4 ;  /* 0x000000261010722b */ /* 0x000fe20000000004 */
[----:B------:R-:W-:Y:S01]  /*0610*/  SHF.R.U32.HI R5, RZ, 0x2, R36 ;  /* 0x00000002ff057819 */ /* 0x000fe20000011624 */
[----:B------:R-:W-:-:S03]  /*0620*/  IMAD.SHL.U32 R4, R7, 0x10, RZ ;  /* 0x0000001007047824 */ /* 0x000fc600078e00ff */
[----:B------:R-:W-:-:S03]  /*0630*/  LOP3.LUT R5, R5, R36, RZ, 0x3c, !PT ;  /* 0x0000002405057212 */ /* 0x000fc600078e3cff */
[----:B------:R-:W-:Y:S02]  /*0640*/  DFMA R18, R16, R18, 6.75539944105574400000e+15 ;  /* 0x433800001012742b */ /* 0x000fe40000000012 */
[----:B------:R-:W-:-:S05]  /*0650*/  IMAD.SHL.U32 R3, R5, 0x2, RZ ;  /* 0x0000000205037824 */ /* 0x000fca00078e00ff */
[----:B------:R-:W-:Y:S01]  /*0660*/  LOP3.LUT R4, R5, R3, R4, 0x96, !PT ;  /* 0x0000000305047212 */ /* 0x000fe200078e9604 */
[----:B------:R-:W-:-:S03]  /*0670*/  DADD R20, R18, -6.75539944105574400000e+15 ;  /* 0xc338000012147429 */ /* 0x000fc60000000000 */
[----:B------:R-:W-:-:S04]  /*0680*/  LOP3.LUT R4, R4, R7, RZ, 0x3c, !PT ;  /* 0x0000000704047212 */ /* 0x000fc800078e3cff */
[----:B------:R-:W-:Y:S01]  /*0690*/  IADD3 R3, PT, PT, R34, -0x587c5, R4 ;  /* 0xfffa783b22037810 */ /* 0x000fe20007ffe004 */
[----:B------:R-:W-:Y:S01]  /*06a0*/  DFMA R22, R20, -UR6, R16 ;  /* 0x8000000614167c2b */ /* 0x000fe20008000010 */
[----:B------:R-:W-:Y:S01]  /*06b0*/  UMOV UR6, 0x3b39803f ;  /* 0x3b39803f00067882 */ /* 0x000fe20000000000 */
[----:B------:R-:W-:Y:S01]  /*06c0*/  UMOV UR7, 0x3c7abc9e ;  /* 0x3c7abc9e00077882 */ /* 0x000fe20000000000 */
[----:B------:R-:W-:-:S05]  /*06d0*/  I2FP.F32.U32 R3, R3 ;  /* 0x0000000300037245 */ /* 0x000fca0000201000 */
[----:B------:R-:W-:Y:S01]  /*06e0*/  FFMA R24, R3, R24, 1.1641532182693481445e-10 ;  /* 0x2f00000003187423 */ /* 0x000fe20000000018 */
[----:B------:R-:W-:Y:S01]  /*06f0*/  DFMA R22, R20, -UR6, R22 ;  /* 0x8000000614167c2b */ /* 0x000fe20008000016 */
[----:B------:R-:W-:Y:S01]  /*0700*/  UMOV UR6, 0x69ce2bdf ;  /* 0x69ce2bdf00067882 */ /* 0x000fe20000000000 */
[----:B------:R-:W-:Y:S01]  /*0710*/  IMAD.MOV.U32 R20, RZ, RZ, -0x35dec16 ;  /* 0xfca213eaff147424 */ /* 0x000fe200078e00ff */
[----:B------:R-:W-:Y:S01]  /*0720*/  UMOV UR7, 0x3e5ade15 ;  /* 0x3e5ade1500077882 */ /* 0x000fe20000000000 */
[----:B------:R-:W-:Y:S01]  /*0730*/  IMAD.MOV.U32 R21, RZ, RZ, 0x3e928af3 ;  /* 0x3e928af3ff157424 */ /* 0x000fe200078e00ff */
[----:B------:R-:W-:-:S05]  /*0740*/  FSETP.GEU.AND P0, PT, R24, 1.175494350822287508e-38, PT ;  /* 0x008000001800780b */ /* 0x000fca0003f0e000 */
[----:B------:R-:W-:Y:S01]  /*0750*/  DFMA R20, R22, UR6, R20 ;  /* 0x0000000616147c2b */ /* 0x000fe20008000014 */
[----:B------:R-:W-:Y:S01]  /*0760*/  UMOV UR6, 0x62401315 ;  /* 0x6240131500067882 */ /* 0x000fe20000000000 */
[----:B------:R-:W-:-:S06]  /*0770*/  UMOV UR7, 0x3ec71dee ;  /* 0x3ec71dee00077882 */ /* 0x000fcc0000000000 */
[----:B------:R-:W-:Y:S01]  /*0780*/  DFMA R20, R22, R20, UR6 ;  /* 0x0000000616147e2b */ /* 0x000fe20008000014 */
[----:B------:R-:W-:Y:S01]  /*0790*/  @!P0 FMUL R24, R24, 8388608 ;  /* 0x4b00000018188820 */ /* 0x000fe20000400000 */
[----:B------:R-:W-:Y:S01]  /*07a0*/  UMOV UR6, 0x7c89eb71 ;  /* 0x7c89eb7100067882 */ /* 0x000fe20000000000 */
[----:B------:R-:W-:-:S03]  /*07b0*/  UMOV UR7, 0x3efa0199 ;  /* 0x3efa019900077882 */ /* 0x000fc60000000000 */
[----:B------:R-:W-:Y:S02]  /*07c0*/  IADD3 R3, PT, PT, R24, -0x3f2aaaab, RZ ;  /* 0xc0d5555518037810 */ /* 0x000fe40007ffe0ff */
[----:B------:R-:W-:Y:S01]  /*07d0*/  DFMA R20, R22, R20, UR6 ;  /* 0x0000000616147e2b */ /* 0x000fe20008000014 */
[----:B------:R-:W-:Y:S01]  /*07e0*/  UMOV UR6, 0x14761f65 ;  /* 0x14761f6500067882 */ /* 0x000fe20000000000 */
[----:B------:R-:W-:Y:S01]  /*07f0*/  LOP3.LUT R3, R3, 0xff800000, RZ, 0xc0, !PT ;  /* 0xff80000003037812 */ /* 0x000fe200078ec0ff */
[----:B------:R-:W-:-:S04]  /*0800*/  UMOV UR7, 0x3f2a01a0 ;  /* 0x3f2a01a000077882 */ /* 0x000fc80000000000 */
[----:B------:R-:W-:Y:S01]  /*0810*/  IMAD.IADD R5, R24, 0x1, -R3 ;  /* 0x0000000118057824 */ /* 0x000fe200078e0a03 */
[----:B------:R-:W-:Y:S01]  /*0820*/  DFMA R20, R22, R20, UR6 ;  /* 0x0000000616147e2b */ /* 0x000fe20008000014 */
[----:B------:R-:W-:Y:S01]  /*0830*/  UMOV UR6, 0x1852b7af ;  /* 0x1852b7af00067882 */ /* 0x000fe20000000000 */
[----:B------:R-:W-:Y:S01]  /*0840*/  UMOV UR7, 0x3f56c16c ;  /* 0x3f56c16c00077882 */ /* 0x000fe20000000000 */
[----:B------:R-:W-:-:S04]  /*0850*/  FADD R5, R5, -1 ;  /* 0xbf80000005057421 */ /* 0x000fc80000000000 */
[C---:B------:R-:W-:Y:S01]  /*0860*/  FFMA R28, R5.reuse, -R28, 0.14084610342979431152 ;  /* 0x3e1039f6051c7423 */ /* 0x040fe2000000081c */
[----:B------:R-:W-:Y:S01]  /*0870*/  DFMA R20, R22, R20, UR6 ;  /* 0x0000000616147e2b */ /* 0x000fe20008000014 */
[----:B------:R-:W-:Y:S01]  /*0880*/  UMOV UR6, 0x11122322 ;  /* 0x1112232200067882 */ /* 0x000fe20000000000 */
[----:B------:R-:W-:Y:S01]  /*0890*/  UMOV UR7, 0x3f811111 ;  /* 0x3f81111100077882 */ /* 0x000fe20000000000 */
[----:B------:R-:W-:-:S04]  /*08a0*/  FFMA R28, R5, R28, -0.12148627638816833496 ;  /* 0xbdf8cdcc051c7423 */ /* 0x000fc8000000001c */
[C---:B------:R-:W-:Y:S01]  /*08b0*/  FFMA R28, R5.reuse, R28, 0.13980610668659210205 ;  /* 0x3e0f2955051c7423 */ /* 0x040fe2000000001c */
[----:B------:R-:W-:Y:S01]  /*08c0*/  DFMA R20, R22, R20, UR6 ;  /* 0x0000000616147e2b */ /* 0x000fe20008000014 */
[----:B------:R-:W-:Y:S01]  /*08d0*/  UMOV UR6, 0x555502a1 ;  /* 0x555502a100067882 */ /* 0x000fe20000000000 */
[----:B------:R-:W-:Y:S01]  /*08e0*/  UMOV UR7, 0x3fa55555 ;  /* 0x3fa5555500077882 */ /* 0x000fe20000000000 */
[----:B------:R-:W-:-:S04]  /*08f0*/  FFMA R28, R5, R28, -0.16684235632419586182 ;  /* 0xbe2ad8b9051c7423 */ /* 0x000fc8000000001c */
[C---:B------:R-:W-:Y:S01]  /*0900*/  FFMA R28, R5.reuse, R28, 0.20012299716472625732 ;  /* 0x3e4ced0b051c7423 */ /* 0x040fe2000000001c */
[----:B------:R-:W-:Y:S01]  /*0910*/  DFMA R20, R22, R20, UR6 ;  /* 0x0000000616147e2b */ /* 0x000fe20008000014 */
[----:B------:R-:W-:Y:S01]  /*0920*/  UMOV UR6, 0x55555511 ;  /* 0x5555551100067882 */ /* 0x000fe20000000000 */
[----:B------:R-:W-:Y:S01]  /*0930*/  UMOV UR7, 0x3fc55555 ;  /* 0x3fc5555500077882 */ /* 0x000fe20000000000 */
[----:B------:R-:W-:-:S04]  /*0940*/  FFMA R28, R5, R28, -0.24999669194221496582 ;  /* 0xbe7fff22051c7423 */ /* 0x000fc8000000001c */
[C---:B------:R-:W-:Y:S01]  /*0950*/  FFMA R28, R5.reuse, R28, 0.33333182334899902344 ;  /* 0x3eaaaa78051c7423 */ /* 0x040fe2000000001c */
[----:B------:R-:W-:Y:S01]  /*0960*/  DFMA R20, R22, R20, UR6 ;  /* 0x0000000616147e2b */ /* 0x000fe20008000014 */
[----:B------:R-:W-:Y:S01]  /*0970*/  UMOV UR6, 0xb ;  /* 0x0000000b00067882 */ /* 0x000fe20000000000 */
[----:B------:R-:W-:Y:S01]  /*0980*/  UMOV UR7, 0x3fe00000 ;  /* 0x3fe0000000077882 */ /* 0x000fe20000000000 */
[----:B------:R-:W-:-:S04]  /*0990*/  FFMA R28, R5, R28, -0.5 ;  /* 0xbf000000051c7423 */ /* 0x000fc8000000001c */
[C---:B------:R-:W-:Y:S01]  /*09a0*/  FMUL R28, R5.reuse, R28 ;  /* 0x0000001c051c7220 */ /* 0x040fe20000400000 */
[----:B------:R-:W-:Y:S01]  /*09b0*/  DFMA R20, R22, R20, UR6 ;  /* 0x0000000616147e2b */ /* 0x000fe20008000014 */
[----:B------:R-:W-:Y:S01]  /*09c0*/  UMOV UR6, 0xb851eb85 ;  /* 0xb851eb8500067882 */ /* 0x000fe20000000000 */
[----:B------:R-:W-:Y:S01]  /*09d0*/  UMOV UR7, 0x3fe3851e ;  /* 0x3fe3851e00077882 */ /* 0x000fe20000000000 */
[----:B------:R-:W-:Y:S01]  /*09e0*/  FFMA R5, R5, R28, R5 ;  /* 0x0000001c05057223 */ /* 0x000fe20000000005 */
[----:B------:R-:W-:Y:S01]  /*09f0*/  I2FP.F32.S32 R28, R3 ;  /* 0x00000003001c7245 */ /* 0x000fe20000201400 */
[----:B------:R-:W-:Y:S01]  /*0a00*/  DMUL R32, R32, UR6 ;  /* 0x0000000620207c28 */ /* 0x000fe20008000000 */
[----:B------:R-:W-:Y:S02]  /*0a10*/  FSEL R3, RZ, -23, P0 ;  /* 0xc1b80000ff037808 */ /* 0x000fe40000000000 */
[----:B------:R-:W-:Y:S01]  /*0a20*/  ISETP.GT.U32.AND P0, PT, R24, 0x7f7fffff, PT ;  /* 0x7f7fffff1800780c */ /* 0x000fe20003f04070 */
[----:B------:R-:W-:-:S02]  /*0a30*/  DFMA R20, R22, R20, 1 ;  /* 0x3ff000001614742b */ /* 0x000fc40000000014 */
[----:B------:R-:W-:Y:S01]  /*0a40*/  FFMA R28, R28, 1.1920928955078125e-07, R3 ;  /* 0x340000001c1c7823 */ /* 0x000fe20000000003 */
[----:B------:R-:W-:-:S03]  /*0a50*/  MOV R3, 0x7f800000 ;  /* 0x7f80000000037802 */ /* 0x000fc60000000f00 */
[----:B------:R-:W-:Y:S02]  /*0a60*/  FFMA R28, R28, 0.69314718246459960938, R5 ;  /* 0x3f3172181c1c7823 */ /* 0x000fe40000000005 */
[----:B------:R-:W-:Y:S01]  /*0a70*/  DFMA R22, R22, R20, 1 ;  /* 0x3ff000001616742b */ /* 0x000fe20000000014 */
[----:B------:R-:W-:-:S03]  /*0a80*/  SHF.R.U32.HI R20, RZ, 0x2, R37 ;  /* 0x00000002ff147819 */ /* 0x000fc60000011625 */
[C---:B------:R-:W-:Y:S01]  /*0a90*/  @P0 FFMA R28, R24.reuse, R3, +INF ;  /* 0x7f800000181c0423 */ /* 0x040fe20000000003 */
[----:B------:R-:W-:Y:S01]  /*0aa0*/  FSETP.NEU.AND P0, PT, R24, RZ, PT ;  /* 0x000000ff1800720b */ /* 0x000fe20003f0d000 */
[----:B------:R-:W-:Y:S01]  /*0ab0*/  IMAD.SHL.U32 R24, R4, 0x10, RZ ;  /* 0x0000001004187824 */ /* 0x000fe200078e00ff */
[----:B------:R-:W-:Y:S01]  /*0ac0*/  LOP3.LUT R5, R20, R37, RZ, 0x3c, !PT ;  /* 0x0000002514057212 */ /* 0x000fe200078e3cff */
[----:B------:R-:W-:Y:S01]  /*0ad0*/  FMUL R20, R28, -2 ;  /* 0xc00000001c147820 */ /* 0x000fe20000400000 */
[----:B------:R-:W0:Y:S03]  /*0ae0*/  F2F.F64.F32 R2, R2 ;  /* 0x0000000200027310 */ /* 0x000e260000201800 */
[----:B------:R-:W-:Y:S01]  /*0af0*/  IMAD.SHL.U32 R21, R5, 0x2, RZ ;  /* 0x0000000205157824 */ /* 0x000fe200078e00ff */
[----:B------:R-:W-:Y:S02]  /*0b00*/  FSEL R20, R20, +INF , P0 ;  /* 0x7f80000014147808 */ /* 0x000fe40000000000 */
[----:B------:R-:W-:-:S02]  /*0b10*/  FSETP.GEU.AND P0, PT, |R17|, 4.1917929649353027344, PT ;  /* 0x4086232b1100780b */ /* 0x000fc40003f0e200 */
[----:B------:R-:W-:Y:S01]  /*0b20*/  LOP3.LUT R5, R5, R21, R24, 0x96, !PT ;  /* 0x0000001505057212 */ /* 0x000fe200078e9618 */
[----:B------:R-:W-:Y:S01]  /*0b30*/  VIADD R25, R20, 0xf3000000 ;  /* 0xf300000014197836 */ /* 0x000fe20000000000 */
[----:B------:R1:W2:Y:S02]  /*0b40*/  MUFU.RSQ R21, R20 ;  /* 0x0000001400157308 */ /* 0x0002a40000001400 */
[----:B------:R-:W-:Y:S01]  /*0b50*/  LOP3.LUT R5, R5, R4, RZ, 0x3c, !PT ;  /* 0x0000000405057212 */ /* 0x000fe200078e3cff */
[----:B0-----:R-:W-:Y:S01]  /*0b60*/  DFMA R26, R32, R2, R26 ;  /* 0x00000002201a722b */ /* 0x001fe2000000001a */
[----:B------:R-:W-:-:S03]  /*0b70*/  LEA R3, R18, R23, 0x14 ;  /* 0x0000001712037211 */ /* 0x000fc600078ea0ff */
[----:B------:R-:W-:Y:S01]  /*0b80*/  IMAD.IADD R24, R5, 0x1, R34 ;  /* 0x0000000105187824 */ /* 0x000fe200078e0222 */
[----:B------:R-:W-:Y:S01]  /*0b90*/  MOV R2, R22 ;  /* 0x0000001600027202 */ /* 0x000fe20000000f00 */
[----:B-1----:R-:W-:Y:S06]  /*0ba0*/  @!P0 BRA `(.L_x_14) ;  /* 0x0000000000308947 */ /* 0x002fec0003800000 */
[----:B------:R-:W-:Y:S01]  /*0bb0*/  FSETP.GEU.AND P1, PT, |R17|, 4.2275390625, PT ;  /* 0x408748001100780b */ /* 0x000fe20003f2e200 */
[C---:B------:R-:W-:Y:S02]  /*0bc0*/  DADD R2, R16.reuse, +INF ;  /* 0x7ff0000010027429 */ /* 0x040fe40000000000 */
[----:B------:R-:W-:-:S08]  /*0bd0*/  DSETP.GEU.AND P0, PT, R16, RZ, PT ;  /* 0x000000ff1000722a */ /* 0x000fd00003f0e000 */
[----:B------:R-:W-:Y:S02]  /*0be0*/  FSEL R2, R2, RZ, P0 ;  /* 0x000000ff02027208 */ /* 0x000fe40000000000 */
[----:B------:R-:W-:Y:S02]  /*0bf0*/  @!P1 LEA.HI R19, R18, R18, RZ, 0x1 ;  /* 0x0000001212139211 */ /* 0x000fe400078f08ff */
[----:B------:R-:W-:Y:S02]  /*0c00*/  FSEL R3, R3, RZ, P0 ;  /* 0x000000ff03037208 */ /* 0x000fe40000000000 */
[----:B------:R-:W-:-:S05]  /*0c10*/  @!P1 SHF.R.S32.HI R19, RZ, 0x1, R19 ;  /* 0x00000001ff139819 */ /* 0x000fca0000011413 */
[----:B------:R-:W-:Y:S02]  /*0c20*/  @!P1 IMAD.IADD R16, R18, 0x1, -R19 ;  /* 0x0000000112109824 */ /* 0x000fe400078e0a13 */
[----:B------:R-:W-:-:S03]  /*0c30*/  @!P1 IMAD R23, R19, 0x100000, R23 ;  /* 0x0010000013179824 */ /* 0x000fc600078e0217 */
[----:B------:R-:W-:Y:S02]  /*0c40*/  @!P1 LEA R17, R16, 0x3ff00000, 0x14 ;  /* 0x3ff0000010119811 */ /* 0x000fe400078ea0ff */
[----:B------:R-:W-:-:S06]  /*0c50*/  @!P1 MOV R16, RZ ;  /* 0x000000ff00109202 */ /* 0x000fcc0000000f00 */
[----:B------:R-:W-:-:S11]  /*0c60*/  @!P1 DMUL R2, R22, R16 ;  /* 0x0000001016029228 */ /* 0x000fd60000000000 */
.L_x_14:
[----:B------:R-:W-:Y:S05]  /*0c70*/  BSYNC.RECONVERGENT B0 ;  /* 0x0000000000007941 */ /* 0x000fea0003800200 */
.L_x_13:
[----:B------:R-:W-:Y:S01]  /*0c80*/  ISETP.GT.U32.AND P0, PT, R25, 0x727fffff, PT ;  /* 0x727fffff1900780c */ /* 0x000fe20003f04070 */
[----:B------:R-:W-:Y:S01]  /*0c90*/  IMAD.MOV.U32 R17, RZ, RZ, 0x30c90fdb ;  /* 0x30c90fdbff117424 */ /* 0x000fe200078e00ff */
[----:B------:R-:W-:Y:S01]  /*0ca0*/  I2FP.F32.U32 R24, R24 ;  /* 0x0000001800187245 */ /* 0x000fe20000201000 */
[----:B------:R-:W-:Y:S01]  /*0cb0*/  BSSY.RECONVERGENT B0, `(.L_x_15) ;  /* 0x000000c000007945 */ /* 0x000fe20003800200 */
[----:B------:R-:W-:-:S03]  /*0cc0*/  DMUL R12, R2, R12 ;  /* 0x0000000c020c7228 */ /* 0x000fc60000000000 */
[----:B------:R-:W-:-:S06]  /*0cd0*/  FFMA R3, R24, R17, 7.314590599882819788e-10 ;  /* 0x30490fdb18037423 */ /* 0x000fcc0000000011 */
[----:B------:R-:W-:Y:S05]  /*0ce0*/  @!P0 BRA `(.L_x_16) ;  /* 0x0000000000108947 */ /* 0x000fea0003800000 */
[----:B--2---:R-:W-:-:S07]  /*0cf0*/  MOV R21, 0xd10 ;  /* 0x00000d1000157802 */ /* 0x004fce0000000f00 */
[----:B------:R-:W-:Y:S05]  /*0d00*/  CALL.REL.NOINC `($__internal_2_$__cuda_sm20_sqrt_rn_f32_slowpath) ;  /* 0x0000000400dc7944 */ /* 0x000fea0003c00000 */
[----:B------:R-:W-:Y:S01]  /*0d10*/  IMAD.MOV.U32 R18, RZ, RZ, R20 ;  /* 0x000000ffff127224 */ /* 0x000fe200078e0014 */
[----:B------:R-:W-:Y:S06]  /*0d20*/  BRA `(.L_x_17) ;  /* 0x0000000000107947 */ /* 0x000fec0003800000 */
.L_x_16:
[----:B--2---:R-:W-:Y:S01]  /*0d30*/  FMUL.FTZ R17, R20, R21 ;  /* 0x0000001514117220 */ /* 0x004fe20000410000 */
[----:B------:R-:W-:-:S03]  /*0d40*/  FMUL.FTZ R21, R21, 0.5 ;  /* 0x3f00000015157820 */ /* 0x000fc60000410000 */
[----:B------:R-:W-:-:S04]  /*0d50*/  FFMA R18, -R17, R17, R20 ;  /* 0x0000001111127223 */ /* 0x000fc80000000114 */
[----:B------:R-:W-:-:S07]  /*0d60*/  FFMA R18, R18, R21, R17 ;  /* 0x0000001512127223 */ /* 0x000fce0000000011 */
.L_x_17:
[----:B------:R-:W-:Y:S05]  /*0d70*/  BSYNC.RECONVERGENT B0 ;  /* 0x0000000000007941 */ /* 0x000fea0003800200 */
.L_x_15:
[----:B------:R-:W-:Y:S01]  /*0d80*/  FMUL.RZ R20, R3, 0.15915493667125701904 ;  /* 0x3e22f98303147820 */ /* 0x000fe2000040c000 */
[----:B------:R-:W-:Y:S01]  /*0d90*/  UMOV UR6, 0x66666666 ;  /* 0x6666666600067882 */ /* 0x000fe20000000000 */
[----:B------:R-:W-:Y:S01]  /*0da0*/  UMOV UR7, 0x3fe66666 ;  /* 0x3fe6666600077882 */ /* 0x000fe20000000000 */
[----:B------:R-:W-:Y:S01]  /*0db0*/  IADD3 R15, PT, PT, R15, 0x1, RZ ;  /* 0x000000010f0f7810 */ /* 0x000fe20007ffe0ff */
[----:B------:R-:W0:Y:S01]  /*0dc0*/  MUFU.SIN R3, R20 ;  /* 0x0000001400037308 */ /* 0x000e220000000400 */
[----:B------:R-:W-:Y:S02]  /*0dd0*/  VIADD R34, R34, 0xb0f8a ;  /* 0x000b0f8a22227836 */ /* 0x000fe40000000000 */
[----:B------:R-:W-:-:S05]  /*0de0*/  ISETP.NE.AND P0, PT, R15, RZ, PT ;  /* 0x000000ff0f00720c */ /* 0x000fca0003f05270 */
[----:B------:R-:W1:Y:S01]  /*0df0*/  MUFU.COS R19, R20 ;  /* 0x0000001400137308 */ /* 0x000e620000000000 */
[----:B0-----:R-:W-:-:S07]  /*0e00*/  FMUL R2, R3, R18 ;  /* 0x0000001203027220 */ /* 0x001fce0000400000 */
[----:B------:R-:W0:Y:S01]  /*0e10*/  F2F.F64.F32 R16, R2 ;  /* 0x0000000200107310 */ /* 0x000e220000201800 */
[----:B-1----:R-:W-:-:S07]  /*0e20*/  FMUL R19, R19, R18 ;  /* 0x0000001213137220 */ /* 0x002fce0000400000 */
[----:B------:R-:W1:Y:S01]  /*0e30*/  F2F.F64.F32 R18, R19 ;  /* 0x0000001300127310 */ /* 0x000e620000201800 */
[----:B0-----:R-:W-:Y:S01]  /*0e40*/  DMUL R16, R16, -UR6 ;  /* 0x8000000610107c28 */ /* 0x001fe20008000000 */
[----:B------:R-:W-:Y:S01]  /*0e50*/  UMOV UR6, 0x17576971 ;  /* 0x1757697100067882 */ /* 0x000fe20000000000 */
[----:B------:R-:W-:-:S06]  /*0e60*/  UMOV UR7, 0x3fe6da42 ;  /* 0x3fe6da4200077882 */ /* 0x000fcc0000000000 */
[----:B-1----:R-:W-:-:S06]  /*0e70*/  DFMA R16, R18, UR6, R16 ;  /* 0x0000000612107c2b */ /* 0x002fcc0008000010 */
[----:B------:R0:W1:Y:S01]  /*0e80*/  F2F.F32.F64 R3, R16 ;  /* 0x0000001000037310 */ /* 0x0000620000301000 */
[----:B------:R-:W-:Y:S05]  /*0e90*/  @P0 BRA `(.L_x_18) ;  /* 0xfffffff400080947 */ /* 0x000fea000383ffff */
[----:B------:R-:W-:Y:S01]  /*0ea0*/  MOV R15, R35 ;  /* 0x00000023000f7202 */ /* 0x000fe20000000f00 */
[----:B------:R-:W-:Y:S01]  /*0eb0*/  DADD R12, R12, -100 ;  /* 0xc05900000c0c7429 */ /* 0x000fe20000000000 */
[----:B------:R2:W-:Y:S04]  /*0ec0*/  STG.E.64 desc[UR4][R8.64+0x8], R6 ;  /* 0x0000080608007986 */ /* 0x0005e8000c101b04 */
[----:B------:R2:W-:Y:S04]  /*0ed0*/  STG.E.64 desc[UR4][R8.64+0x10], R4 ;  /* 0x0000100408007986 */ /* 0x0005e8000c101b04 */
[----:B------:R2:W-:Y:S01]  /*0ee0*/  STG.E.64 desc[UR4][R8.64], R14 ;  /* 0x0000000e08007986 */ /* 0x0005e2000c101b04 */
[----:B------:R2:W3:Y:S02]  /*0ef0*/  F2F.F32.F64 R13, R12 ;  /* 0x0000000c000d7310 */ /* 0x0004e40000301000 */
.L_x_10:
[----:B-1----:R-:W1:Y:S01]  /*0f00*/  LDC.64 R2, c[0x0][0x388] ;  /* 0x0000e200ff027b82 */ /* 0x002e620000000a00 */
[----:B---3--:R-:W-:Y:S01]  /*0f10*/  FSETP.GEU.AND P0, PT, R13, RZ, PT ;  /* 0x000000ff0d00720b */ /* 0x008fe20003f0e000 */
[----:B-1----:R-:W-:-:S05]  /*0f20*/  IMAD.WIDE R2, R0, 0x4, R2 ;  /* 0x0000000400027825 */ /* 0x002fca00078e0202 */
[----:B------:R1:W-:Y:S07]  /*0f30*/  STG.E desc[UR4][R2.64], R13 ;  /* 0x0000000d02007986 */ /* 0x0003ee000c101904 */
[----:B------:R-:W-:Y:S05]  /*0f40*/  @P0 EXIT ;  /* 0x000000000000094d */ /* 0x000fea0003800000 */
[----:B------:R-:W-:Y:S01]  /*0f50*/  STG.E desc[UR4][R2.64], RZ ;  /* 0x000000ff02007986 */ /* 0x000fe2000c101904 */
[----:B------:R-:W-:Y:S05]  /*0f60*/  EXIT ;  /* 0x000000000000794d */ /* 0x000fea0003800000 */
        .weak           $__internal_0_$__cuda_sm20_dblrcp_rn_slowpath_v3
        .type           $__internal_0_$__cuda_sm20_dblrcp_rn_slowpath_v3,@function
        .size           $__internal_0_$__cuda_sm20_dblrcp_rn_slowpath_v3,($__internal_1_$__cuda_sm20_dsqrt_rn_f64_mediumpath_v1 - $__internal_0_$__cuda_sm20_dblrcp_rn_slowpath_v3)
$__internal_0_$__cuda_sm20_dblrcp_rn_slowpath_v3:
[----:B------:R-:W-:-:S14]  /*0f70*/  DSETP.GTU.AND P0, PT, |R4|, +INF , PT ;  /* 0x7ff000000400742a */ /* 0x000fdc0003f0c200 */
[----:B------:R-:W-:Y:S05]  /*0f80*/  @P0 BRA `(.L_x_19) ;  /* 0x00000000007c0947 */ /* 0x000fea0003800000 */
[----:B------:R-:W-:-:S05]  /*0f90*/  LOP3.LUT R3, R5, 0x7fffffff, RZ, 0xc0, !PT ;  /* 0x7fffffff05037812 */ /* 0x000fca00078ec0ff */
[----:B------:R-:W-:-:S05]  /*0fa0*/  VIADD R6, R3, 0xffffffff ;  /* 0xffffffff03067836 */ /* 0x000fca0000000000 */
[----:B------:R-:W-:-:S13]  /*0fb0*/  ISETP.GE.U32.AND P0, PT, R6, 0x7fefffff, PT ;  /* 0x7fefffff0600780c */ /* 0x000fda0003f06070 */
[----:B------:R-:W-:Y:S02]  /*0fc0*/  @P0 LOP3.LUT R7, R5, 0x7ff00000, RZ, 0x3c, !PT ;  /* 0x7ff0000005070812 */ /* 0x000fe400078e3cff */
[----:B------:R-:W-:Y:S01]  /*0fd0*/  @P0 MOV R6, RZ ;  /* 0x000000ff00060202 */ /* 0x000fe20000000f00 */
[----:B------:R-:W-:Y:S06]  /*0fe0*/  @P0 BRA `(.L_x_20) ;  /* 0x00000000006c0947 */ /* 0x000fec0003800000 */
[----:B------:R-:W-:-:S13]  /*0ff0*/  ISETP.GE.U32.AND P0, PT, R3, 0x1000001, PT ;  /* 0x010000010300780c */ /* 0x000fda0003f06070 */
[----:B------:R-:W-:Y:S05]  /*1000*/  @!P0 BRA `(.L_x_21) ;  /* 0x0000000000348947 */ /* 0x000fea0003800000 */
[----:B------:R-:W-:Y:S01]  /*1010*/  VIADD R7, R5, 0xc0200000 ;  /* 0xc020000005077836 */ /* 0x000fe20000000000 */
[----:B------:R-:W-:-:S03]  /*1020*/  MOV R6, R4 ;  /* 0x0000000400067202 */ /* 0x000fc60000000f00 */
[----:B------:R-:W0:Y:S03]  /*1030*/  MUFU.RCP64H R9, R7 ;  /* 0x0000000700097308 */ /* 0x000e260000001800 */
[----:B0-----:R-:W-:-:S08]  /*1040*/  DFMA R10, -R6, R8, 1 ;  /* 0x3ff00000060a742b */ /* 0x001fd00000000108 */
[----:B------:R-:W-:-:S08]  /*1050*/  DFMA R10, R10, R10, R10 ;  /* 0x0000000a0a0a722b */ /* 0x000fd0000000000a */
[----:B------:R-:W-:-:S08]  /*1060*/  DFMA R10, R8, R10, R8 ;  /* 0x0000000a080a722b */ /* 0x000fd00000000008 */
[----:B------:R-:W-:-:S08]  /*1070*/  DFMA R8, -R6, R10, 1 ;  /* 0x3ff000000608742b */ /* 0x000fd0000000010a */
[----:B------:R-:W-:-:S08]  /*1080*/  DFMA R8, R10, R8, R10 ;  /* 0x000000080a08722b */ /* 0x000fd0000000000a */
[----:B------:R-:W-:-:S08]  /*1090*/  DMUL R8, R8, 2.2250738585072013831e-308 ;  /* 0x0010000008087828 */ /* 0x000fd00000000000 */
[----:B------:R-:W-:-:S08]  /*10a0*/  DFMA R4, -R4, R8, 1 ;  /* 0x3ff000000404742b */ /* 0x000fd00000000108 */
[----:B------:R-:W-:-:S08]  /*10b0*/  DFMA R4, R4, R4, R4 ;  /* 0x000000040404722b */ /* 0x000fd00000000004 */
[----:B------:R-:W-:Y:S01]  /*10c0*/  DFMA R6, R8, R4, R8 ;  /* 0x000000040806722b */ /* 0x000fe20000000008 */
[----:B------:R-:W-:Y:S10]  /*10d0*/  BRA `(.L_x_20) ;  /* 0x0000000000307947 */ /* 0x000ff40003800000 */
.L_x_21:
[----:B------:R-:W-:Y:S01]  /*10e0*/  DMUL R4, R4, 8.11296384146066816958e+31 ;  /* 0x4690000004047828 */ /* 0x000fe20000000000 */
[----:B------:R-:W-:-:S05]  /*10f0*/  IMAD.MOV.U32 R6, RZ, RZ, R8 ;  /* 0x000000ffff067224 */ /* 0x000fca00078e0008 */
[----:B------:R-:W0:Y:S02]  /*1100*/  MUFU.RCP64H R7, R5 ;  /* 0x0000000500077308 */ /* 0x000e240000001800 */
[----:B0-----:R-:W-:-:S08]  /*1110*/  DFMA R8, -R4, R6, 1 ;  /* 0x3ff000000408742b */ /* 0x001fd00000000106 */
[----:B------:R-:W-:-:S08]  /*1120*/  DFMA R8, R8, R8, R8 ;  /* 0x000000080808722b */ /* 0x000fd00000000008 */
[----:B------:R-:W-:-:S08]  /*1130*/  DFMA R8, R6, R8, R6 ;  /* 0x000000080608722b */ /* 0x000fd00000000006 */
[----:B------:R-:W-:-:S08]  /*1140*/  DFMA R6, -R4, R8, 1 ;  /* 0x3ff000000406742b */ /* 0x000fd00000000108 */
[----:B------:R-:W-:-:S08]  /*1150*/  DFMA R6, R8, R6, R8 ;  /* 0x000000060806722b */ /* 0x000fd00000000008 */
[----:B------:R-:W-:Y:S01]  /*1160*/  DMUL R6, R6, 8.11296384146066816958e+31 ;  /* 0x4690000006067828 */ /* 0x000fe20000000000 */
[----:B------:R-:W-:Y:S10]  /*1170*/  BRA `(.L_x_20) ;  /* 0x0000000000087947 */ /* 0x000ff40003800000 */
.L_x_19:
[----:B------:R-:W-:Y:S02]  /*1180*/  LOP3.LUT R7, R5, 0x80000, RZ, 0xfc, !PT ;  /* 0x0008000005077812 */ /* 0x000fe400078efcff */
[----:B------:R-:W-:-:S07]  /*1190*/  MOV R6, R4 ;  /* 0x0000000400067202 */ /* 0x000fce0000000f00 */
.L_x_20:
[----:B------:R-:W-:Y:S01]  /*11a0*/  IMAD.MOV.U32 R3, RZ, RZ, 0x0 ;  /* 0x00000000ff037424 */ /* 0x000fe200078e00ff */
[----:B------:R-:W-:Y:S01]  /*11b0*/  MOV R39, R7 ;  /* 0x0000000700277202 */ /* 0x000fe20000000f00 */
[----:B------:R-:W-:Y:S02]  /*11c0*/  IMAD.MOV.U32 R38, RZ, RZ, R6 ;  /* 0x000000ffff267224 */ /* 0x000fe400078e0006 */
[----:B------:R-:W-:Y:S05]  /*11d0*/  RET.REL.NODEC R2 `(_Z14europeanOptioniiPfP17curandStateXORWOW) ;  /* 0xffffffec02887950 */ /* 0x000fea0003c3ffff */
        .weak           $__internal_1_$__cuda_sm20_dsqrt_rn_f64_mediumpath_v1
        .type           $__internal_1_$__cuda_sm20_dsqrt_rn_f64_mediumpath_v1,@function
        .size           $__internal_1_$__cuda_sm20_dsqrt_rn_f64_mediumpath_v1,($__internal_2_$__cuda_sm20_sqrt_rn_f32_slowpath - $__internal_1_$__cuda_sm20_dsqrt_rn_f64_mediumpath_v1)
$__internal_1_$__cuda_sm20_dsqrt_rn_f64_mediumpath_v1:
[----:B------:R-:W-:Y:S01]  /*11e0*/  ISETP.GE.U32.AND P0, PT, R20, -0x3400000, PT ;  /* 0xfcc000001400780c */ /* 0x000fe20003f06070 */
[----:B------:R-:W-:Y:S01]  /*11f0*/  BSSY.RECONVERGENT B1, `(.L_x_22) ;  /* 0x0000024000017945 */ /* 0x000fe20003800200 */
[----:B------:R-:W-:-:S11]  /*1200*/  MOV R23, R31 ;  /* 0x0000001f00177202 */ /* 0x000fd60000000f00 */
[----:B------:R-:W-:Y:S05]  /*1210*/  @!P0 BRA `(.L_x_23) ;  /* 0x0000000000208947 */ /* 0x000fea0003800000 */
[----:B------:R-:W-:-:S10]  /*1220*/  DFMA.RM R22, R28, R22, R24 ;  /* 0x000000161c16722b */ /* 0x000fd40000004018 */
[----:B------:R-:W-:-:S05]  /*1230*/  IADD3 R20, P0, PT, R22, 0x1, RZ ;  /* 0x0000000116147810 */ /* 0x000fca0007f1e0ff */
[----:B------:R-:W-:-:S06]  /*1240*/  IMAD.X R21, RZ, RZ, R23, P0 ;  /* 0x000000ffff157224 */ /* 0x000fcc00000e0617 */
[----:B------:R-:W-:-:S08]  /*1250*/  DFMA.RP R18, -R22, R20, R18 ;  /* 0x000000141612722b */ /* 0x000fd00000008112 */
[----:B------:R-:W-:-:S06]  /*1260*/  DSETP.GT.AND P0, PT, R18, RZ, PT ;  /* 0x000000ff1200722a */ /* 0x000fcc0003f04000 */
[----:B------:R-:W-:Y:S02]  /*1270*/  FSEL R20, R20, R22, P0 ;  /* 0x0000001614147208 */ /* 0x000fe40000000000 */
[----:B------:R-:W-:Y:S01]  /*1280*/  FSEL R21, R21, R23, P0 ;  /* 0x0000001715157208 */ /* 0x000fe20000000000 */
[----:B------:R-:W-:Y:S06]  /*1290*/  BRA `(.L_x_24) ;  /* 0x0000000000647947 */ /* 0x000fec0003800000 */
.L_x_23:
[----:B------:R-:W-:-:S14]  /*12a0*/  DSETP.NE.AND P0, PT, R18, RZ, PT ;  /* 0x000000ff1200722a */ /* 0x000fdc0003f05000 */
[----:B------:R-:W-:Y:S05]  /*12b0*/  @!P0 BRA `(.L_x_25) ;  /* 0x0000000000588947 */ /* 0x000fea0003800000 */
[----:B------:R-:W-:-:S13]  /*12c0*/  ISETP.GE.AND P0, PT, R19, RZ, PT ;  /* 0x000000ff1300720c */ /* 0x000fda0003f06270 */
[----:B------:R-:W-:Y:S01]  /*12d0*/  @!P0 MOV R20, 0x0 ;  /* 0x0000000000148802 */ /* 0x000fe20000000f00 */
[----:B------:R-:W-:Y:S01]  /*12e0*/  @!P0 IMAD.MOV.U32 R21, RZ, RZ, -0x80000 ;  /* 0xfff80000ff158424 */ /* 0x000fe200078e00ff */
[----:B------:R-:W-:Y:S06]  /*12f0*/  @!P0 BRA `(.L_x_24) ;  /* 0x00000000004c8947 */ /* 0x000fec0003800000 */
[----:B------:R-:W-:-:S13]  /*1300*/  ISETP.GT.AND P0, PT, R19, 0x7fefffff, PT ;  /* 0x7fefffff1300780c */ /* 0x000fda0003f04270 */
[----:B------:R-:W-:Y:S05]  /*1310*/  @P0 BRA `(.L_x_25) ;  /* 0x0000000000400947 */ /* 0x000fea0003800000 */
[----:B------:R-:W-:Y:S01]  /*1320*/  DMUL R24, R18, 8.11296384146066816958e+31 ;  /* 0x4690000012187828 */ /* 0x000fe20000000000 */
[----:B------:R-:W-:Y:S01]  /*1330*/  MOV R22, RZ ;  /* 0x000000ff00167202 */ /* 0x000fe20000000f00 */
[----:B------:R-:W-:Y:S01]  /*1340*/  IMAD.MOV.U32 R18, RZ, RZ, 0x0 ;  /* 0x00000000ff127424 */ /* 0x000fe200078e00ff */
[----:B------:R-:W-:-:S03]  /*1350*/  MOV R19, 0x3fd80000 ;  /* 0x3fd8000000137802 */ /* 0x000fc60000000f00 */
[----:B------:R-:W0:Y:S02]  /*1360*/  MUFU.RSQ64H R23, R25 ;  /* 0x0000001900177308 */ /* 0x000e240000001c00 */
[----:B0-----:R-:W-:-:S08]  /*1370*/  DMUL R20, R22, R22 ;  /* 0x0000001616147228 */ /* 0x001fd00000000000 */
[----:B------:R-:W-:-:S08]  /*1380*/  DFMA R20, R24, -R20, 1 ;  /* 0x3ff000001814742b */ /* 0x000fd00000000814 */
[----:B------:R-:W-:Y:S02]  /*1390*/  DFMA R18, R20, R18, 0.5 ;  /* 0x3fe000001412742b */ /* 0x000fe40000000012 */
[----:B------:R-:W-:-:S08]  /*13a0*/  DMUL R20, R22, R20 ;  /* 0x0000001416147228 */ /* 0x000fd00000000000 */
[----:B------:R-:W-:-:S08]  /*13b0*/  DFMA R20, R18, R20, R22 ;  /* 0x000000141214722b */ /* 0x000fd00000000016 */
[----:B------:R-:W-:Y:S02]  /*13c0*/  DMUL R18, R24, R20 ;  /* 0x0000001418127228 */ /* 0x000fe40000000000 */
[----:B------:R-:W-:-:S06]  /*13d0*/  VIADD R21, R21, 0xfff00000 ;  /* 0xfff0000015157836 */ /* 0x000fcc0000000000 */
[----:B------:R-:W-:-:S08]  /*13e0*/  DFMA R22, R18, -R18, R24 ;  /* 0x800000121216722b */ /* 0x000fd00000000018 */
[----:B------:R-:W-:-:S10]  /*13f0*/  DFMA R20, R20, R22, R18 ;  /* 0x000000161414722b */ /* 0x000fd40000000012 */
[----:B------:R-:W-:Y:S01]  /*1400*/  IADD3 R21, PT, PT, R21, -0x3500000, RZ ;  /* 0xfcb0000015157810 */ /* 0x000fe20007ffe0ff */
[----:B------:R-:W-:Y:S06]  /*1410*/  BRA `(.L_x_24) ;  /* 0x0000000000047947 */ /* 0x000fec0003800000 */
.L_x_25:
[----:B------:R-:W-:-:S11]  /*1420*/  DADD R20, R18, R18 ;  /* 0x0000000012147229 */ /* 0x000fd60000000012 */
.L_x_24:
[----:B------:R-:W-:Y:S05]  /*1430*/  BSYNC.RECONVERGENT B1 ;  /* 0x0000000000017941 */ /* 0x000fea0003800200 */
.L_x_22:
[----:B------:R-:W-:Y:S01]  /*1440*/  IMAD.MOV.U32 R5, RZ, RZ, 0x0 ;  /* 0x00000000ff057424 */ /* 0x000fe200078e00ff */
[----:B------:R-:W-:Y:S01]  /*1450*/  MOV R33, R21 ;  /* 0x0000001500217202 */ /* 0x000fe20000000f00 */
[----:B------:R-:W-:Y:S02]  /*1460*/  IMAD.MOV.U32 R32, RZ, RZ, R20 ;  /* 0x000000ffff207224 */ /* 0x000fe400078e0014 */
[----:B------:R-:W-:Y:S05]  /*1470*/  RET.REL.NODEC R4 `(_Z14europeanOptioniiPfP17curandStateXORWOW) ;  /* 0xffffffe804e07950 */ /* 0x000fea0003c3ffff */
        .weak           $__internal_2_$__cuda_sm20_sqrt_rn_f32_slowpath
        .type           $__internal_2_$__cuda_sm20_sqrt_rn_f32_slowpath,@function
        .size           $__internal_2_$__cuda_sm20_sqrt_rn_f32_slowpath,(.L_x_30 - $__internal_2_$__cuda_sm20_sqrt_rn_f32_slowpath)
$__internal_2_$__cuda_sm20_sqrt_rn_f32_slowpath:
[----:B------:R-:W-:-:S13]  /*1480*/  LOP3.LUT P0, RZ, R20, 0x7fffffff, RZ, 0xc0, !PT ;  /* 0x7fffffff14ff7812 */ /* 0x000fda000780c0ff */
[----:B------:R-:W-:Y:S05]  /*1490*/  @!P0 BRA `(.L_x_26) ;  /* 0x0000000000448947 */ /* 0x000fea0003800000 */
[----:B------:R-:W-:Y:S02]  /*14a0*/  FSETP.GEU.FTZ.AND P0, PT, R20, RZ, PT ;  /* 0x000000ff1400720b */ /* 0x000fe40003f1e000 */
[----:B------:R-:W-:-:S11]  /*14b0*/  MOV R2, R20 ;  /* 0x0000001400027202 */ /* 0x000fd60000000f00 */
[----:B------:R-:W-:Y:S01]  /*14c0*/  @!P0 IMAD.MOV.U32 R20, RZ, RZ, 0x7fffffff ;  /* 0x7fffffffff148424 */ /* 0x000fe200078e00ff */
[----:B------:R-:W-:Y:S06]  /*14d0*/  @!P0 BRA `(.L_x_26) ;  /* 0x0000000000348947 */ /* 0x000fec0003800000 */
[----:B------:R-:W-:-:S13]  /*14e0*/  FSETP.GTU.FTZ.AND P0, PT, |R2|, +INF , PT ;  /* 0x7f8000000200780b */ /* 0x000fda0003f1c200 */
[----:B------:R-:W-:Y:S01]  /*14f0*/  @P0 FADD.FTZ R20, R2, 1 ;  /* 0x3f80000002140421 */ /* 0x000fe20000010000 */
[----:B------:R-:W-:Y:S06]  /*1500*/  @P0 BRA `(.L_x_26) ;  /* 0x0000000000280947 */ /* 0x000fec0003800000 */
[----:B------:R-:W-:-:S13]  /*1510*/  FSETP.NEU.FTZ.AND P0, PT, |R2|, +INF , PT ;  /* 0x7f8000000200780b */ /* 0x000fda0003f1d200 */
[----:B------:R-:W-:Y:S01]  /*1520*/  @P0 FFMA R16, R2, 1.84467440737095516160e+19, RZ ;  /* 0x5f80000002100823 */ /* 0x000fe200000000ff */
[----:B------:R-:W-:-:S03]  /*1530*/  @!P0 MOV R20, R2 ;  /* 0x0000000200148202 */ /* 0x000fc60000000f00 */
[----:B------:R-:W0:Y:S02]  /*1540*/  @P0 MUFU.RSQ R17, R16 ;  /* 0x0000001000110308 */ /* 0x000e240000001400 */
[----:B0-----:R-:W-:Y:S01]  /*1550*/  @P0 FMUL.FTZ R19, R16, R17 ;  /* 0x0000001110130220 */ /* 0x001fe20000410000 */
[----:B------:R-:W-:-:S03]  /*1560*/  @P0 FMUL.FTZ R17, R17, 0.5 ;  /* 0x3f00000011110820 */ /* 0x000fc60000410000 */
[----:B------:R-:W-:-:S04]  /*1570*/  @P0 FADD.FTZ R18, -R19, -RZ ;  /* 0x800000ff13120221 */ /* 0x000fc80000010100 */
[----:B------:R-:W-:-:S04]  /*1580*/  @P0 FFMA R18, R19, R18, R16 ;  /* 0x0000001213120223 */ /* 0x000fc80000000010 */
[----:B------:R-:W-:-:S04]  /*1590*/  @P0 FFMA R17, R18, R17, R19 ;  /* 0x0000001112110223 */ /* 0x000fc80000000013 */
[----:B------:R-:W-:-:S07]  /*15a0*/  @P0 FMUL.FTZ R20, R17, 2.3283064365386962891e-10 ;  /* 0x2f80000011140820 */ /* 0x000fce0000410000 */
.L_x_26:
[----:B------:R-:W-:Y:S02]  /*15b0*/  HFMA2 R17, -RZ, RZ, 0, 0 ;  /* 0x00000000ff117431 */ /* 0x000fe400000001ff */
[----:B------:R-:W-:-:S04]  /*15c0*/  IMAD.MOV.U32 R16, RZ, RZ, R21 ;  /* 0x000000ffff107224 */ /* 0x000fc800078e0015 */
[----:B------:R-:W-:Y:S05]  /*15d0*/  RET.REL.NODEC R16 `(_Z14europeanOptioniiPfP17curandStateXORWOW) ;  /* 0xffffffe810887950 */ /* 0x000fea0003c3ffff */
.L_x_27:
        /* <DEDUP_REMOVED lines=10> */
.L_x_30:


//--------------------- .nv.global.init           --------------------------
	.section	.nv.global.init,"aw",@progbits
	.align	4
.nv.global.init:
	.type		mrg32k3aM1SubSeq,@object
	.size		mrg32k3aM1SubSeq,(mrg32k3aM2SubSeq - mrg32k3aM1SubSeq)
mrg32k3aM1SubSeq:
        /*0000*/ 	.byte	0x0b, 0xcc, 0xee, 0x04, 0x73, 0x29, 0x8b, 0x6f, 0xf6, 0x53, 0x03, 0xf6, 0x23, 0xf6, 0xea, 0xda
        /* <DEDUP_REMOVED lines=125> */
	.type		mrg32k3aM2SubSeq,@object
	.size		mrg32k3aM2SubSeq,(mrg32k3aM1 - mrg32k3aM2SubSeq)
mrg32k3aM2SubSeq:
        /* <DEDUP_REMOVED lines=126> */
	.type		mrg32k3aM1,@object
	.size		mrg32k3aM1,(mrg32k3aM1Seq - mrg32k3aM1)
mrg32k3aM1:
        /* <DEDUP_REMOVED lines=144> */
	.type		mrg32k3aM1Seq,@object
	.size		mrg32k3aM1Seq,(mrg32k3aM2 - mrg32k3aM1Seq)
mrg32k3aM1Seq:
        /* <DEDUP_REMOVED lines=144> */
	.type		mrg32k3aM2,@object
	.size		mrg32k3aM2,(mrg32k3aM2Seq - mrg32k3aM2)
mrg32k3aM2:
        /* <DEDUP_REMOVED lines=144> */
	.type		mrg32k3aM2Seq,@object
	.size		mrg32k3aM2Seq,(precalc_xorwow_matrix - mrg32k3aM2Seq)
mrg32k3aM2Seq:
        /* <DEDUP_REMOVED lines=144> */
	.type		precalc_xorwow_matrix,@object
	.size		precalc_xorwow_matrix,(precalc_xorwow_offset_matrix - precalc_xorwow_matrix)
precalc_xorwow_matrix:
        /* <DEDUP_REMOVED lines=6400> */
	.type		precalc_xorwow_offset_matrix,@object
	.size		precalc_xorwow_offset_matrix,(.L_1 - precalc_xorwow_offset_matrix)
precalc_xorwow_offset_matrix:
        /* <DEDUP_REMOVED lines=6400> */
.L_1:


//--------------------- .nv.shared.reserved.0     --------------------------
	.section	.nv.shared.reserved.0,"aw",@nobits
	.weak		__nv_reservedSMEM_offset_0_alias
	.size		__nv_reservedSMEM_offset_0_alias, 0, 64
	.other		__nv_reservedSMEM_offset_0_alias,@"STO_CUDA_RESERVED_SHARED STV_DEFAULT"
__nv_reservedSMEM_offset_0_alias:
	.zero		0
	.zero		64


//--------------------- .nv.constant0._Z4initjP17curandStateXORWOW --------------------------
	.section	.nv.constant0._Z4initjP17curandStateXORWOW,"a",@progbits
	.sectionflags	@""
	.align	4
.nv.constant0._Z4initjP17curandStateXORWOW:
	.zero		912


//--------------------- .nv.constant0._Z14europeanOptioniiPfP17curandStateXORWOW --------------------------
	.section	.nv.constant0._Z14europeanOptioniiPfP17curandStateXORWOW,"a",@progbits
	.sectionflags	@""
	.align	4
.nv.constant0._Z14europeanOptioniiPfP17curandStateXORWOW:
	.zero		920


//--------------------- SYMBOLS --------------------------

	.type		.nv.reservedSmem.offset0,@object
	.size		.nv.reservedSmem.offset0,0x4
